# CuTe-DSL kernel — source=fa4 family=fa4_fwd_sm100
# config = {"dtype": "Float8E4M3FN", "causal": false, "use_2cta": true, "q_stage": 2, "head_dim": 64}


// ===== COMPILED SASS (sm_100a) =====

	.target	sm_100a

	.elftype	@"ET_EXEC"


//--------------------- .note.nv.tkinfo           --------------------------
	.section	.note.nv.tkinfo,"",@"SHT_NOTE"
	.sectionflags	@"SHF_NOTE_NV_TKINFO"
	.tkinfo
        /*0018*/ 	.word	0x00000081
        /*0030*/ 	.string	""
        /*0030*/ 	.string	"ptxas"
        /*0030*/ 	.string	"Cuda compilation tools, release 12.9, V12.9.83"
        /*0030*/ 	.string	"Build system must define TOOLS_VERSION_EXTENDED"
        /*0030*/ 	.string	"-O 3 -arch sm_100a "



//--------------------- .note.nv.cuver            --------------------------
	.section	.note.nv.cuver,"",@"SHT_NOTE"
	.sectionflags	@"SHF_NOTE_NV_CUVER"
        /*0018*/ 	.short	0x0001
        /*001a*/ 	.short	0x0064
        /*001c*/ 	.short	0x0001
        /*001e*/ 	.short	0x0000
        /*0020*/ 	.short	0x0001
        /*0022*/ 	.short	0x0000


//--------------------- .nv.info                  --------------------------
	.section	.nv.info,"",@"SHT_CUDA_INFO"
	.align	4


	//----- nvinfo : EIATTR_REGCOUNT
	.align		4
        /*0000*/ 	.byte	0x04, 0x2f
        /*0002*/ 	.short	(.L_6 - .L_5)
	.align		4
.L_5:
        /*0004*/ 	.word	index@(kernel_cutlass_kernel_flash_attncuteflash_fwd_sm100FlashAttentionForwardSm100_object_at__tensor0000o6411101213_tensor0000o6411101213_tensor0000o6410111213_tensor0000o6411101213_tensorptrf_0)
        /*0008*/ 	.word	0x00000080


	//----- nvinfo : EIATTR_FRAME_SIZE
	.align		4
.L_6:
        /*000c*/ 	.byte	0x04, 0x11
        /*000e*/ 	.short	(.L_8 - .L_7)
	.align		4
.L_7:
        /*0010*/ 	.word	index@($__internal_2_$__cuda_sm10x_tcgen05_guardrail_trap_unallocated_columns_being_dealloced)
        /*0014*/ 	.word	0x00000000


	//----- nvinfo : EIATTR_FRAME_SIZE
	.align		4
.L_8:
        /*0018*/ 	.byte	0x04, 0x11
        /*001a*/ 	.short	(.L_10 - .L_9)
	.align		4
.L_9:
        /*001c*/ 	.word	index@($__internal_1_$__cuda_sm10x_tcgen05_guardrail_trap_phase_invalid_during_alloc)
        /*0020*/ 	.word	0x00000000


	//----- nvinfo : EIATTR_FRAME_SIZE
	.align		4
.L_10:
        /*0024*/ 	.byte	0x04, 0x11
        /*0026*/ 	.short	(.L_12 - .L_11)
	.align		4
.L_11:
        /*0028*/ 	.word	index@($__internal_0_$__cuda_sm10x_tcgen05_guardrail_trap_col_being_dealloced_not_returned_by_alloc)
        /*002c*/ 	.word	0x00000000


	//----- nvinfo : EIATTR_FRAME_SIZE
	.align		4
.L_12:
        /*0030*/ 	.byte	0x04, 0x11
        /*0032*/ 	.short	(.L_14 - .L_13)
	.align		4
.L_13:
        /*0034*/ 	.word	index@(kernel_cutlass_kernel_flash_attncuteflash_fwd_sm100FlashAttentionForwardSm100_object_at__tensor0000o6411101213_tensor0000o6411101213_tensor0000o6410111213_tensor0000o6411101213_tensorptrf_0)
        /*0038*/ 	.word	0x00000000


	//----- nvinfo : EIATTR_MIN_STACK_SIZE
	.align		4
.L_14:
        /*003c*/ 	.byte	0x04, 0x12
        /*003e*/ 	.short	(.L_16 - .L_15)
	.align		4
.L_15:
        /*0040*/ 	.word	index@(kernel_cutlass_kernel_flash_attncuteflash_fwd_sm100FlashAttentionForwardSm100_object_at__tensor0000o6411101213_tensor0000o6411101213_tensor0000o6410111213_tensor0000o6411101213_tensorptrf_0)
        /*0044*/ 	.word	0x00000000
.L_16:


//--------------------- .nv.info.kernel_cutlass_kernel_flash_attncuteflash_fwd_sm100FlashAttentionForwardSm100_object_at__tensor0000o6411101213_tensor0000o6411101213_tensor0000o6410111213_tensor0000o6411101213_tensorptrf_0 --------------------------
	.section	.nv.info.kernel_cutlass_kernel_flash_attncuteflash_fwd_sm100FlashAttentionForwardSm100_object_at__tensor0000o6411101213_tensor0000o6411101213_tensor0000o6410111213_tensor0000o6411101213_tensorptrf_0,"",@"SHT_CUDA_INFO"
	.sectionflags	@""
	.align	4


	//----- nvinfo : EIATTR_CUDA_API_VERSION
	.align		4
        /*0000*/ 	.byte	0x04, 0x37
        /*0002*/ 	.short	(.L_18 - .L_17)
.L_17:
        /*0004*/ 	.word	0x00000081


	//----- nvinfo : EIATTR_KPARAM_INFO
	.align		4
.L_18:
        /*0008*/ 	.byte	0x04, 0x17
        /*000a*/ 	.short	(.L_20 - .L_19)
.L_19:
        /*000c*/ 	.word	0x00000000
        /*0010*/ 	.short	0x000f
        /*0012*/ 	.short	0x02a8
        /*0014*/ 	.byte	0x00, 0xf0, 0x11, 0x00


	//----- nvinfo : EIATTR_KPARAM_INFO
	.align		4
.L_20:
        /*0018*/ 	.byte	0x04, 0x17
        /*001a*/ 	.short	(.L_22 - .L_21)
.L_21:
        /*001c*/ 	.word	0x00000000
        /*0020*/ 	.short	0x000e
        /*0022*/ 	.short	0x02a4
        /*0024*/ 	.byte	0x00, 0xf0, 0x11, 0x00


	//----- nvinfo : EIATTR_KPARAM_INFO
	.align		4
.L_22:
        /*0028*/ 	.byte	0x04, 0x17
        /*002a*/ 	.short	(.L_24 - .L_23)
.L_23:
        /*002c*/ 	.word	0x00000000
        /*0030*/ 	.short	0x000d
        /*0032*/ 	.short	0x0298
        /*0034*/ 	.byte	0x00, 0xf0, 0x31, 0x00


	//----- nvinfo : EIATTR_KPARAM_INFO
	.align		4
.L_24:
        /*0038*/ 	.byte	0x04, 0x17
        /*003a*/ 	.short	(.L_26 - .L_25)
.L_25:
        /*003c*/ 	.word	0x00000000
        /*0040*/ 	.short	0x000c
        /*0042*/ 	.short	0x028c
        /*0044*/ 	.byte	0x00, 0xf0, 0x31, 0x00


	//----- nvinfo : EIATTR_KPARAM_INFO
	.align		4
.L_26:
        /*0048*/ 	.byte	0x04, 0x17
        /*004a*/ 	.short	(.L_28 - .L_27)
.L_27:
        /*004c*/ 	.word	0x00000000
        /*0050*/ 	.short	0x000b
        /*0052*/ 	.short	0x0287
        /*0054*/ 	.byte	0x00, 0xf0, 0x0d, 0x00


	//----- nvinfo : EIATTR_KPARAM_INFO
	.align		4
.L_28:
        /*0058*/ 	.byte	0x04, 0x17
        /*005a*/ 	.short	(.L_30 - .L_29)
.L_29:
        /*005c*/ 	.word	0x00000000
        /*0060*/ 	.short	0x000a
        /*0062*/ 	.short	0x0284
        /*0064*/ 	.byte	0x00, 0xf0, 0x0d, 0x00


	//----- nvinfo : EIATTR_KPARAM_INFO
	.align		4
.L_30:
        /*0068*/ 	.byte	0x04, 0x17
        /*006a*/ 	.short	(.L_32 - .L_31)
.L_31:
        /*006c*/ 	.word	0x00000000
        /*0070*/ 	.short	0x0009
        /*0072*/ 	.short	0x0280
        /*0074*/ 	.byte	0x00, 0xf0, 0x11, 0x00


	//----- nvinfo : EIATTR_KPARAM_INFO
	.align		4
.L_32:
        /*0078*/ 	.byte	0x04, 0x17
        /*007a*/ 	.short	(.L_34 - .L_33)
.L_33:
        /*007c*/ 	.word	0x00000000
        /*0080*/ 	.short	0x0008
        /*0082*/ 	.short	0x0200
        /*0084*/ 	.byte	0x00, 0xf0, 0x01, 0x02


	//----- nvinfo : EIATTR_KPARAM_INFO
	.align		4
.L_34:
        /*0088*/ 	.byte	0x04, 0x17
        /*008a*/ 	.short	(.L_36 - .L_35)
.L_35:
        /*008c*/ 	.word	0x00000000
        /*0090*/ 	.short	0x0007
        /*0092*/ 	.short	0x0180
        /*0094*/ 	.byte	0x00, 0xf0, 0x01, 0x02


	//----- nvinfo : EIATTR_KPARAM_INFO
	.align		4
.L_36:
        /*0098*/ 	.byte	0x04, 0x17
        /*009a*/ 	.short	(.L_38 - .L_37)
.L_37:
        /*009c*/ 	.word	0x00000000
        /*00a0*/ 	.short	0x0006
        /*00a2*/ 	.short	0x0100
        /*00a4*/ 	.byte	0x00, 0xf0, 0x01, 0x02


	//----- nvinfo : EIATTR_KPARAM_INFO
	.align		4
.L_38:
        /*00a8*/ 	.byte	0x04, 0x17
        /*00aa*/ 	.short	(.L_40 - .L_39)
.L_39:
        /*00ac*/ 	.word	0x00000000
        /*00b0*/ 	.short	0x0005
        /*00b2*/ 	.short	0x0080
        /*00b4*/ 	.byte	0x00, 0xf0, 0x01, 0x02


	//----- nvinfo : EIATTR_KPARAM_INFO
	.align		4
.L_40:
        /*00b8*/ 	.byte	0x04, 0x17
        /*00ba*/ 	.short	(.L_42 - .L_41)
.L_41:
        /*00bc*/ 	.word	0x00000000
        /*00c0*/ 	.short	0x0004
        /*00c2*/ 	.short	0x0030
        /*00c4*/ 	.byte	0x00, 0xf0, 0xa1, 0x00


	//----- nvinfo : EIATTR_KPARAM_INFO
	.align		4
.L_42:
        /*00c8*/ 	.byte	0x04, 0x17
        /*00ca*/ 	.short	(.L_44 - .L_43)
.L_43:
        /*00cc*/ 	.word	0x00000000
        /*00d0*/ 	.short	0x0003
        /*00d2*/ 	.short	0x0024
        /*00d4*/ 	.byte	0x00, 0xf0, 0x31, 0x00


	//----- nvinfo : EIATTR_KPARAM_INFO
	.align		4
.L_44:
        /*00d8*/ 	.byte	0x04, 0x17
        /*00da*/ 	.short	(.L_46 - .L_45)
.L_45:
        /*00dc*/ 	.word	0x00000000
        /*00e0*/ 	.short	0x0002
        /*00e2*/ 	.short	0x0018
        /*00e4*/ 	.byte	0x00, 0xf0, 0x31, 0x00


	//----- nvinfo : EIATTR_KPARAM_INFO
	.align		4
.L_46:
        /*00e8*/ 	.byte	0x04, 0x17
        /*00ea*/ 	.short	(.L_48 - .L_47)
.L_47:
        /*00ec*/ 	.word	0x00000000
        /*00f0*/ 	.short	0x0001
        /*00f2*/ 	.short	0x000c
        /*00f4*/ 	.byte	0x00, 0xf0, 0x31, 0x00


	//----- nvinfo : EIATTR_KPARAM_INFO
	.align		4
.L_48:
        /*00f8*/ 	.byte	0x04, 0x17
        /*00fa*/ 	.short	(.L_50 - .L_49)
.L_49:
        /*00fc*/ 	.word	0x00000000
        /*0100*/ 	.short	0x0000
        /*0102*/ 	.short	0x0000
        /*0104*/ 	.byte	0x00, 0xf0, 0x31, 0x00


	//----- nvinfo : EIATTR_AT_ENTRY_FRAGMENTS
	.align		4
.L_50:
        /*0108*/ 	.byte	0x04, 0x4f
        /*010a*/ 	.short	(.L_52 - .L_51)


	//   ....[0]....
.L_51:
        /*010c*/ 	.word	0x00000004


	//   ....[1]....
        /*0110*/ 	.word	0x00000005


	//----- nvinfo : EIATTR_RESERVED_SMEM_USED
	.align		4
.L_52:
        /*0114*/ 	.byte	0x01, 0x41
	.zero		2


	//----- nvinfo : EIATTR_SPARSE_MMA_MASK
	.align		4
        /*0118*/ 	.byte	0x03, 0x50
        /*011a*/ 	.short	0x0000


	//----- nvinfo : EIATTR_TCGEN05_2CTA_USED
	.align		4
        /*011c*/ 	.byte	0x01, 0x52
	.zero		2


	//----- nvinfo : EIATTR_MAXREG_COUNT
	.align		4
        /*0120*/ 	.byte	0x03, 0x1b
        /*0122*/ 	.short	0x0080


	//----- nvinfo : EIATTR_NUM_BARRIERS
	.align		4
        /*0124*/ 	.byte	0x02, 0x4c
        /*0126*/ 	.byte	0x10
	.zero		1


	//----- nvinfo : EIATTR_INT_WARP_WIDE_INSTR_OFFSETS
	.align		4
        /*0128*/ 	.byte	0x04, 0x31
        /*012a*/ 	.short	(.L_54 - .L_53)


	//   ....[0]....
.L_53:
        /*012c*/ 	.word	0x00004ac0


	//   ....[1]....
        /*0130*/ 	.word	0x00004af0


	//----- nvinfo : EIATTR_COOP_GROUP_MASK_REGIDS
	.align		4
.L_54:
        /*0134*/ 	.byte	0x04, 0x29
        /*0136*/ 	.short	(.L_56 - .L_55)


	//   ....[0]....
.L_55:
        /*0138*/ 	.word	0xffffffff


	//   ....[1]....
        /*013c*/ 	.word	0xffffffff


	//   ....[2]....
        /*0140*/ 	.word	0xffffffff


	//   ....[3]....
        /*0144*/ 	.word	0xffffffff


	//   ....[4]....
        /*0148*/ 	.word	0xffffffff


	//   ....[5]....
        /*014c*/ 	.word	0xffffffff


	//   ....[6]....
        /*0150*/ 	.word	0xffffffff


	//   ....[7]....
        /*0154*/ 	.word	0xffffffff


	//   ....[8]....
        /*0158*/ 	.word	0xffffffff


	//----- nvinfo : EIATTR_COOP_GROUP_INSTR_OFFSETS
	.align		4
.L_56:
        /*015c*/ 	.byte	0x04, 0x28
        /*015e*/ 	.short	(.L_58 - .L_57)


	//   ....[0]....
.L_57:
        /*0160*/ 	.word	0x00000e20


	//   ....[1]....
        /*0164*/ 	.word	0x00002bf0


	//   ....[2]....
        /*0168*/ 	.word	0x00003250


	//   ....[3]....
        /*016c*/ 	.word	0x00004950


	//   ....[4]....
        /*0170*/ 	.word	0x00004bb0


	//   ....[5]....
        /*0174*/ 	.word	0x00007eb0


	//   ....[6]....
        /*0178*/ 	.word	0x00009c70


	//   ....[7]....
        /*017c*/ 	.word	0x0000ab10


	//   ....[8]....
        /*0180*/ 	.word	0x0000ae60


	//----- nvinfo : EIATTR_REG_RECONFIG
	.align		4
.L_58:
        /*0184*/ 	.byte	0x01, 0x54
	.zero		2


	//----- nvinfo : EIATTR_VRC_CTA_INIT_COUNT
	.align		4
        /*0188*/ 	.byte	0x02, 0x4a
        /*018a*/ 	.byte	0x80
	.zero		1


	//----- nvinfo : EIATTR_MBARRIER_INSTR_OFFSETS
	.align		4
        /*018c*/ 	.byte	0x04, 0x39
        /*018e*/ 	.short	(.L_60 - .L_59)


	//   ....[0]....
.L_59:
        /*0190*/ 	.word	0x00000330
        /*0194*/ 	.word	0x000000ff
        /*0198*/ 	.word	0x000003e0
        /*019c*/ 	.short	0x0100
        /*019e*/ 	.byte	0x06
	.zero		1


	//   ....[1]....
        /*01a0*/ 	.word	0x000003f0
        /*01a4*/ 	.word	0x000000ff
        /*01a8*/ 	.word	0x00000000
        /*01ac*/ 	.short	0x0100
        /*01ae*/ 	.byte	0x04
	.zero		1


	//   ....[2]....
        /*01b0*/ 	.word	0x00000400
        /*01b4*/ 	.word	0x000000ff
        /*01b8*/ 	.word	0x00000008
        /*01bc*/ 	.short	0x0100
        /*01be*/ 	.byte	0x04
	.zero		1


	//   ....[3]....
        /*01c0*/ 	.word	0x00000410
        /*01c4*/ 	.word	0x000000ff
        /*01c8*/ 	.word	0x00000010
        /*01cc*/ 	.short	0x0100
        /*01ce*/ 	.byte	0x04
	.zero		1


	//   ....[4]....
        /*01d0*/ 	.word	0x00000420
        /*01d4*/ 	.word	0x000000ff
        /*01d8*/ 	.word	0x00000018
        /*01dc*/ 	.short	0x0100
        /*01de*/ 	.byte	0x04
	.zero		1


	//   ....[5]....
        /*01e0*/ 	.word	0x00000500
        /*01e4*/ 	.word	0x000000ff
        /*01e8*/ 	.word	0x00000020
        /*01ec*/ 	.short	0x0100
        /*01ee*/ 	.byte	0x04
	.zero		1


	//   ....[6]....
        /*01f0*/ 	.word	0x00000510
        /*01f4*/ 	.word	0x000000ff
        /*01f8*/ 	.word	0x00000028
        /*01fc*/ 	.short	0x0100
        /*01fe*/ 	.byte	0x04
	.zero		1


	//   ....[7]....
        /*0200*/ 	.word	0x00000520
        /*0204*/ 	.word	0x000000ff
        /*0208*/ 	.word	0x00000030
        /*020c*/ 	.short	0x0100
        /*020e*/ 	.byte	0x04
	.zero		1


	//   ....[8]....
        /*0210*/ 	.word	0x00000530
        /*0214*/ 	.word	0x000000ff
        /*0218*/ 	.word	0x00000038
        /*021c*/ 	.short	0x0100
        /*021e*/ 	.byte	0x04
	.zero		1


	//   ....[9]....
        /*0220*/ 	.word	0x00000540
        /*0224*/ 	.word	0x000000ff
        /*0228*/ 	.word	0x00000040
        /*022c*/ 	.short	0x0100
        /*022e*/ 	.byte	0x04
	.zero		1


	//   ....[10]....
        /*0230*/ 	.word	0x00000550
        /*0234*/ 	.word	0x000000ff
        /*0238*/ 	.word	0x00000048
        /*023c*/ 	.short	0x0100
        /*023e*/ 	.byte	0x04
	.zero		1


	//   ....[11]....
        /*0240*/ 	.word	0x00000560
        /*0244*/ 	.word	0x000000ff
        /*0248*/ 	.word	0x00000050
        /*024c*/ 	.short	0x0100
        /*024e*/ 	.byte	0x04
	.zero		1


	//   ....[12]....
        /*0250*/ 	.word	0x00000570
        /*0254*/ 	.word	0x000000ff
        /*0258*/ 	.word	0x00000058
        /*025c*/ 	.short	0x0100
        /*025e*/ 	.byte	0x04
	.zero		1


	//   ....[13]....
        /*0260*/ 	.word	0x00000580
        /*0264*/ 	.word	0x000000ff
        /*0268*/ 	.word	0x00000060
        /*026c*/ 	.short	0x0100
        /*026e*/ 	.byte	0x04
	.zero		1


	//   ....[14]....
        /*0270*/ 	.word	0x00000590
        /*0274*/ 	.word	0x000000ff
        /*0278*/ 	.word	0x00000068
        /*027c*/ 	.short	0x0100
        /*027e*/ 	.byte	0x04
	.zero		1


	//   ....[15]....
        /*0280*/ 	.word	0x000005a0
        /*0284*/ 	.word	0x000000ff
        /*0288*/ 	.word	0x00000070
        /*028c*/ 	.short	0x0100
        /*028e*/ 	.byte	0x04
	.zero		1


	//   ....[16]....
        /*0290*/ 	.word	0x000005b0
        /*0294*/ 	.word	0x000000ff
        /*0298*/ 	.word	0x00000078
        /*029c*/ 	.short	0x0100
        /*029e*/ 	.byte	0x04
	.zero		1


	//   ....[17]....
        /*02a0*/ 	.word	0x000005c0
        /*02a4*/ 	.word	0x000000ff
        /*02a8*/ 	.word	0x00000080
        /*02ac*/ 	.short	0x0100
        /*02ae*/ 	.byte	0x04
	.zero		1


	//   ....[18]....
        /*02b0*/ 	.word	0x000005d0
        /*02b4*/ 	.word	0x000000ff
        /*02b8*/ 	.word	0x00000088
        /*02bc*/ 	.short	0x0100
        /*02be*/ 	.byte	0x04
	.zero		1


	//   ....[19]....
        /*02c0*/ 	.word	0x000005e0
        /*02c4*/ 	.word	0x000000ff
        /*02c8*/ 	.word	0x00000090
        /*02cc*/ 	.short	0x0100
        /*02ce*/ 	.byte	0x04
	.zero		1


	//   ....[20]....
        /*02d0*/ 	.word	0x000005f0
        /*02d4*/ 	.word	0x000000ff
        /*02d8*/ 	.word	0x00000098
        /*02dc*/ 	.short	0x0100
        /*02de*/ 	.byte	0x04
	.zero		1


	//   ....[21]....
        /*02e0*/ 	.word	0x00000600
        /*02e4*/ 	.word	0x000000ff
        /*02e8*/ 	.word	0x000000a0
        /*02ec*/ 	.short	0x0100
        /*02ee*/ 	.byte	0x04
	.zero		1


	//   ....[22]....
        /*02f0*/ 	.word	0x00000610
        /*02f4*/ 	.word	0x000000ff
        /*02f8*/ 	.word	0x000000a8
        /*02fc*/ 	.short	0x0100
        /*02fe*/ 	.byte	0x04
	.zero		1


	//   ....[23]....
        /*0300*/ 	.word	0x00000620
        /*0304*/ 	.word	0x000000ff
        /*0308*/ 	.word	0x000000b0
        /*030c*/ 	.short	0x0100
        /*030e*/ 	.byte	0x04
	.zero		1


	//   ....[24]....
        /*0310*/ 	.word	0x00000630
        /*0314*/ 	.word	0x000000ff
        /*0318*/ 	.word	0x000000b8
        /*031c*/ 	.short	0x0100
        /*031e*/ 	.byte	0x04
	.zero		1


	//   ....[25]....
        /*0320*/ 	.word	0x00000640
        /*0324*/ 	.word	0x000000ff
        /*0328*/ 	.word	0x000000c0
        /*032c*/ 	.short	0x0100
        /*032e*/ 	.byte	0x04
	.zero		1


	//   ....[26]....
        /*0330*/ 	.word	0x00000650
        /*0334*/ 	.word	0x000000ff
        /*0338*/ 	.word	0x000000c8
        /*033c*/ 	.short	0x0100
        /*033e*/ 	.byte	0x04
	.zero		1


	//   ....[27]....
        /*0340*/ 	.word	0x00000660
        /*0344*/ 	.word	0x000000ff
        /*0348*/ 	.word	0x000000d0
        /*034c*/ 	.short	0x0100
        /*034e*/ 	.byte	0x04
	.zero		1


	//   ....[28]....
        /*0350*/ 	.word	0x00000670
        /*0354*/ 	.word	0x000000ff
        /*0358*/ 	.word	0x000000d8
        /*035c*/ 	.short	0x0100
        /*035e*/ 	.byte	0x04
	.zero		1


	//   ....[29]....
        /*0360*/ 	.word	0x00000680
        /*0364*/ 	.word	0x000000ff
        /*0368*/ 	.word	0x000000e0
        /*036c*/ 	.short	0x0100
        /*036e*/ 	.byte	0x04
	.zero		1


	//   ....[30]....
        /*0370*/ 	.word	0x00000690
        /*0374*/ 	.word	0x000000ff
        /*0378*/ 	.word	0x000000e8
        /*037c*/ 	.short	0x0100
        /*037e*/ 	.byte	0x04
	.zero		1


	//   ....[31]....
        /*0380*/ 	.word	0x000006a0
        /*0384*/ 	.word	0x000000ff
        /*0388*/ 	.word	0x000000f0
        /*038c*/ 	.short	0x0100
        /*038e*/ 	.byte	0x04
	.zero		1


	//   ....[32]....
        /*0390*/ 	.word	0x000006b0
        /*0394*/ 	.word	0x000000ff
        /*0398*/ 	.word	0x000000f8
        /*039c*/ 	.short	0x0100
        /*039e*/ 	.byte	0x04
	.zero		1


	//   ....[33]....
        /*03a0*/ 	.word	0x000006c0
        /*03a4*/ 	.word	0x000000ff
        /*03a8*/ 	.word	0x00000100
        /*03ac*/ 	.short	0x0100
        /*03ae*/ 	.byte	0x04
	.zero		1


	//   ....[34]....
        /*03b0*/ 	.word	0x000006d0
        /*03b4*/ 	.word	0x000000ff
        /*03b8*/ 	.word	0x00000108
        /*03bc*/ 	.short	0x0100
        /*03be*/ 	.byte	0x04
	.zero		1


	//   ....[35]....
        /*03c0*/ 	.word	0x000006e0
        /*03c4*/ 	.word	0x000000ff
        /*03c8*/ 	.word	0x00000110
        /*03cc*/ 	.short	0x0100
        /*03ce*/ 	.byte	0x04
	.zero		1


	//   ....[36]....
        /*03d0*/ 	.word	0x000006f0
        /*03d4*/ 	.word	0x000000ff
        /*03d8*/ 	.word	0x00000118
        /*03dc*/ 	.short	0x0100
        /*03de*/ 	.byte	0x04
	.zero		1


	//   ....[37]....
        /*03e0*/ 	.word	0x00000700
        /*03e4*/ 	.word	0x000000ff
        /*03e8*/ 	.word	0x00000120
        /*03ec*/ 	.short	0x0100
        /*03ee*/ 	.byte	0x04
	.zero		1


	//   ....[38]....
        /*03f0*/ 	.word	0x00000710
        /*03f4*/ 	.word	0x000000ff
        /*03f8*/ 	.word	0x00000128
        /*03fc*/ 	.short	0x0100
        /*03fe*/ 	.byte	0x04
	.zero		1


	//   ....[39]....
        /*0400*/ 	.word	0x00000720
        /*0404*/ 	.word	0x000000ff
        /*0408*/ 	.word	0x00000130
        /*040c*/ 	.short	0x0100
        /*040e*/ 	.byte	0x04
	.zero		1


	//   ....[40]....
        /*0410*/ 	.word	0x00000730
        /*0414*/ 	.word	0x000000ff
        /*0418*/ 	.word	0x00000138
        /*041c*/ 	.short	0x0100
        /*041e*/ 	.byte	0x04
	.zero		1


	//   ....[41]....
        /*0420*/ 	.word	0x00000740
        /*0424*/ 	.word	0x000000ff
        /*0428*/ 	.word	0x00000140
        /*042c*/ 	.short	0x0100
        /*042e*/ 	.byte	0x04
	.zero		1


	//   ....[42]....
        /*0430*/ 	.word	0x00000750
        /*0434*/ 	.word	0x000000ff
        /*0438*/ 	.word	0x00000148
        /*043c*/ 	.short	0x0100
        /*043e*/ 	.byte	0x04
	.zero		1


	//   ....[43]....
        /*0440*/ 	.word	0x00000760
        /*0444*/ 	.word	0x000000ff
        /*0448*/ 	.word	0x00000150
        /*044c*/ 	.short	0x0100
        /*044e*/ 	.byte	0x04
	.zero		1


	//   ....[44]....
        /*0450*/ 	.word	0x00000770
        /*0454*/ 	.word	0x000000ff
        /*0458*/ 	.word	0x00000158
        /*045c*/ 	.short	0x0100
        /*045e*/ 	.byte	0x04
	.zero		1


	//   ....[45]....
        /*0460*/ 	.word	0x00000780
        /*0464*/ 	.word	0x000000ff
        /*0468*/ 	.word	0x00000160
        /*046c*/ 	.short	0x0100
        /*046e*/ 	.byte	0x04
	.zero		1


	//   ....[46]....
        /*0470*/ 	.word	0x00000790
        /*0474*/ 	.word	0x000000ff
        /*0478*/ 	.word	0x00000168
        /*047c*/ 	.short	0x0100
        /*047e*/ 	.byte	0x04
	.zero		1


	//   ....[47]....
        /*0480*/ 	.word	0x000007a0
        /*0484*/ 	.word	0x000000ff
        /*0488*/ 	.word	0x00000170
        /*048c*/ 	.short	0x0100
        /*048e*/ 	.byte	0x04
	.zero		1


	//   ....[48]....
        /*0490*/ 	.word	0x000007b0
        /*0494*/ 	.word	0x000000ff
        /*0498*/ 	.word	0x00000178
        /*049c*/ 	.short	0x0100
        /*049e*/ 	.byte	0x04
	.zero		1


	//   ....[49]....
        /*04a0*/ 	.word	0x000007c0
        /*04a4*/ 	.word	0x000000ff
        /*04a8*/ 	.word	0x00000180
        /*04ac*/ 	.short	0x0100
        /*04ae*/ 	.byte	0x04
	.zero		1


	//   ....[50]....
        /*04b0*/ 	.word	0x000007d0
        /*04b4*/ 	.word	0x000000ff
        /*04b8*/ 	.word	0x00000188
        /*04bc*/ 	.short	0x0100
        /*04be*/ 	.byte	0x04
	.zero		1


	//   ....[51]....
        /*04c0*/ 	.word	0x000007e0
        /*04c4*/ 	.word	0x000000ff
        /*04c8*/ 	.word	0x00000190
        /*04cc*/ 	.short	0x0100
        /*04ce*/ 	.byte	0x04
	.zero		1


	//   ....[52]....
        /*04d0*/ 	.word	0x000007f0
        /*04d4*/ 	.word	0x000000ff
        /*04d8*/ 	.word	0x00000198
        /*04dc*/ 	.short	0x0100
        /*04de*/ 	.byte	0x04
	.zero		1


	//   ....[53]....
        /*04e0*/ 	.word	0x00000800
        /*04e4*/ 	.word	0x000000ff
        /*04e8*/ 	.word	0x000001a0
        /*04ec*/ 	.short	0x0100
        /*04ee*/ 	.byte	0x04
	.zero		1


	//   ....[54]....
        /*04f0*/ 	.word	0x00000810
        /*04f4*/ 	.word	0x000000ff
        /*04f8*/ 	.word	0x000001a8
        /*04fc*/ 	.short	0x0100
        /*04fe*/ 	.byte	0x04
	.zero		1


	//   ....[55]....
        /*0500*/ 	.word	0x00000820
        /*0504*/ 	.word	0x000000ff
        /*0508*/ 	.word	0x000001b0
        /*050c*/ 	.short	0x0100
        /*050e*/ 	.byte	0x04
	.zero		1


	//   ....[56]....
        /*0510*/ 	.word	0x00000830
        /*0514*/ 	.word	0x000000ff
        /*0518*/ 	.word	0x000001b8
        /*051c*/ 	.short	0x0100
        /*051e*/ 	.byte	0x04
	.zero		1


	//   ....[57]....
        /*0520*/ 	.word	0x00000840
        /*0524*/ 	.word	0x000000ff
        /*0528*/ 	.word	0x000001c0
        /*052c*/ 	.short	0x0100
        /*052e*/ 	.byte	0x04
	.zero		1


	//   ....[58]....
        /*0530*/ 	.word	0x00000850
        /*0534*/ 	.word	0x000000ff
        /*0538*/ 	.word	0x000001c8
        /*053c*/ 	.short	0x0100
        /*053e*/ 	.byte	0x04
	.zero		1


	//   ....[59]....
        /*0540*/ 	.word	0x00000860
        /*0544*/ 	.word	0x000000ff
        /*0548*/ 	.word	0x000001d0
        /*054c*/ 	.short	0x0100
        /*054e*/ 	.byte	0x04
	.zero		1


	//   ....[60]....
        /*0550*/ 	.word	0x00000870
        /*0554*/ 	.word	0x000000ff
        /*0558*/ 	.word	0x000001d8
        /*055c*/ 	.short	0x0100
        /*055e*/ 	.byte	0x04
	.zero		1


	//   ....[61]....
        /*0560*/ 	.word	0x00000880
        /*0564*/ 	.word	0x000000ff
        /*0568*/ 	.word	0x000001e0
        /*056c*/ 	.short	0x0100
        /*056e*/ 	.byte	0x04
	.zero		1


	//   ....[62]....
        /*0570*/ 	.word	0x00000890
        /*0574*/ 	.word	0x000000ff
        /*0578*/ 	.word	0x000001e8
        /*057c*/ 	.short	0x0100
        /*057e*/ 	.byte	0x04
	.zero		1


	//   ....[63]....
        /*0580*/ 	.word	0x000008a0
        /*0584*/ 	.word	0x000000ff
        /*0588*/ 	.word	0x000001f0
        /*058c*/ 	.short	0x0100
        /*058e*/ 	.byte	0x04
	.zero		1


	//   ....[64]....
        /*0590*/ 	.word	0x000008b0
        /*0594*/ 	.word	0x000000ff
        /*0598*/ 	.word	0x000001f8
        /*059c*/ 	.short	0x0100
        /*059e*/ 	.byte	0x04
	.zero		1


	//   ....[65]....
        /*05a0*/ 	.word	0x000008c0
        /*05a4*/ 	.word	0x000000ff
        /*05a8*/ 	.word	0x00000200
        /*05ac*/ 	.short	0x0100
        /*05ae*/ 	.byte	0x04
	.zero		1


	//   ....[66]....
        /*05b0*/ 	.word	0x000008d0
        /*05b4*/ 	.word	0x000000ff
        /*05b8*/ 	.word	0x00000208
        /*05bc*/ 	.short	0x0100
        /*05be*/ 	.byte	0x04
	.zero		1


	//   ....[67]....
        /*05c0*/ 	.word	0x000008e0
        /*05c4*/ 	.word	0x000000ff
        /*05c8*/ 	.word	0x00000210
        /*05cc*/ 	.short	0x0100
        /*05ce*/ 	.byte	0x04
	.zero		1


	//   ....[68]....
        /*05d0*/ 	.word	0x000008f0
        /*05d4*/ 	.word	0x000000ff
        /*05d8*/ 	.word	0x00000218
        /*05dc*/ 	.short	0x0100
        /*05de*/ 	.byte	0x04
	.zero		1


	//   ....[69]....
        /*05e0*/ 	.word	0x00000900
        /*05e4*/ 	.word	0x000000ff
        /*05e8*/ 	.word	0x00000220
        /*05ec*/ 	.short	0x0100
        /*05ee*/ 	.byte	0x04
	.zero		1


	//   ....[70]....
        /*05f0*/ 	.word	0x00000910
        /*05f4*/ 	.word	0x000000ff
        /*05f8*/ 	.word	0x00000228
        /*05fc*/ 	.short	0x0100
        /*05fe*/ 	.byte	0x04
	.zero		1


	//   ....[71]....
        /*0600*/ 	.word	0x00000920
        /*0604*/ 	.word	0x000000ff
        /*0608*/ 	.word	0x00000230
        /*060c*/ 	.short	0x0100
        /*060e*/ 	.byte	0x04
	.zero		1


	//   ....[72]....
        /*0610*/ 	.word	0x00000930
        /*0614*/ 	.word	0x000000ff
        /*0618*/ 	.word	0x00000238
        /*061c*/ 	.short	0x0100
        /*061e*/ 	.byte	0x04
	.zero		1


	//   ....[73]....
        /*0620*/ 	.word	0x00000940
        /*0624*/ 	.word	0x000000ff
        /*0628*/ 	.word	0x00000240
        /*062c*/ 	.short	0x0100
        /*062e*/ 	.byte	0x04
	.zero		1


	//   ....[74]....
        /*0630*/ 	.word	0x00000950
        /*0634*/ 	.word	0x000000ff
        /*0638*/ 	.word	0x00000248
        /*063c*/ 	.short	0x0100
        /*063e*/ 	.byte	0x04
	.zero		1


	//   ....[75]....
        /*0640*/ 	.word	0x00000960
        /*0644*/ 	.word	0x000000ff
        /*0648*/ 	.word	0x00000250
        /*064c*/ 	.short	0x0100
        /*064e*/ 	.byte	0x04
	.zero		1


	//   ....[76]....
        /*0650*/ 	.word	0x00000970
        /*0654*/ 	.word	0x000000ff
        /*0658*/ 	.word	0x00000258
        /*065c*/ 	.short	0x0100
        /*065e*/ 	.byte	0x04
	.zero		1


	//   ....[77]....
        /*0660*/ 	.word	0x00000980
        /*0664*/ 	.word	0x000000ff
        /*0668*/ 	.word	0x00000260
        /*066c*/ 	.short	0x0100
        /*066e*/ 	.byte	0x04
	.zero		1


	//   ....[78]....
        /*0670*/ 	.word	0x00000990
        /*0674*/ 	.word	0x000000ff
        /*0678*/ 	.word	0x00000268
        /*067c*/ 	.short	0x0100
        /*067e*/ 	.byte	0x04
	.zero		1


	//   ....[79]....
        /*0680*/ 	.word	0x000009a0
        /*0684*/ 	.word	0x000000ff
        /*0688*/ 	.word	0x00000270
        /*068c*/ 	.short	0x0100
        /*068e*/ 	.byte	0x04
	.zero		1


	//   ....[80]....
        /*0690*/ 	.word	0x000009b0
        /*0694*/ 	.word	0x000000ff
        /*0698*/ 	.word	0x00000278
        /*069c*/ 	.short	0x0100
        /*069e*/ 	.byte	0x04
	.zero		1


	//   ....[81]....
        /*06a0*/ 	.word	0x000009c0
        /*06a4*/ 	.word	0x000000ff
        /*06a8*/ 	.word	0x00000280
        /*06ac*/ 	.short	0x0100
        /*06ae*/ 	.byte	0x04
	.zero		1


	//   ....[82]....
        /*06b0*/ 	.word	0x000009d0
        /*06b4*/ 	.word	0x000000ff
        /*06b8*/ 	.word	0x00000288
        /*06bc*/ 	.short	0x0100
        /*06be*/ 	.byte	0x04
	.zero		1


	//   ....[83]....
        /*06c0*/ 	.word	0x000009e0
        /*06c4*/ 	.word	0x000000ff
        /*06c8*/ 	.word	0x00000290
        /*06cc*/ 	.short	0x0100
        /*06ce*/ 	.byte	0x04
	.zero		1


	//   ....[84]....
        /*06d0*/ 	.word	0x000009f0
        /*06d4*/ 	.word	0x000000ff
        /*06d8*/ 	.word	0x00000298
        /*06dc*/ 	.short	0x0100
        /*06de*/ 	.byte	0x04
	.zero		1


	//   ....[85]....
        /*06e0*/ 	.word	0x00000a00
        /*06e4*/ 	.word	0x000000ff
        /*06e8*/ 	.word	0x000002a0
        /*06ec*/ 	.short	0x0100
        /*06ee*/ 	.byte	0x04
	.zero		1


	//   ....[86]....
        /*06f0*/ 	.word	0x00000a10
        /*06f4*/ 	.word	0x000000ff
        /*06f8*/ 	.word	0x000002a8
        /*06fc*/ 	.short	0x0100
        /*06fe*/ 	.byte	0x04
	.zero		1


	//   ....[87]....
        /*0700*/ 	.word	0x00000a20
        /*0704*/ 	.word	0x000000ff
        /*0708*/ 	.word	0x000002b0
        /*070c*/ 	.short	0x0100
        /*070e*/ 	.byte	0x04
	.zero		1


	//   ....[88]....
        /*0710*/ 	.word	0x00000a30
        /*0714*/ 	.word	0x000000ff
        /*0718*/ 	.word	0x000002b8
        /*071c*/ 	.short	0x0100
        /*071e*/ 	.byte	0x04
	.zero		1


	//   ....[89]....
        /*0720*/ 	.word	0x00000a40
        /*0724*/ 	.word	0x000000ff
        /*0728*/ 	.word	0x000002c0
        /*072c*/ 	.short	0x0100
        /*072e*/ 	.byte	0x04
	.zero		1


	//   ....[90]....
        /*0730*/ 	.word	0x00000a50
        /*0734*/ 	.word	0x000000ff
        /*0738*/ 	.word	0x000002c8
        /*073c*/ 	.short	0x0100
        /*073e*/ 	.byte	0x04
	.zero		1


	//   ....[91]....
        /*0740*/ 	.word	0x00000a60
        /*0744*/ 	.word	0x000000ff
        /*0748*/ 	.word	0x000002d0
        /*074c*/ 	.short	0x0100
        /*074e*/ 	.byte	0x04
	.zero		1


	//   ....[92]....
        /*0750*/ 	.word	0x00000a70
        /*0754*/ 	.word	0x000000ff
        /*0758*/ 	.word	0x000002d8
        /*075c*/ 	.short	0x0100
        /*075e*/ 	.byte	0x04
	.zero		1


	//   ....[93]....
        /*0760*/ 	.word	0x00000a80
        /*0764*/ 	.word	0x000000ff
        /*0768*/ 	.word	0x000002e0
        /*076c*/ 	.short	0x0100
        /*076e*/ 	.byte	0x04
	.zero		1


	//   ....[94]....
        /*0770*/ 	.word	0x00000a90
        /*0774*/ 	.word	0x000000ff
        /*0778*/ 	.word	0x000002e8
        /*077c*/ 	.short	0x0100
        /*077e*/ 	.byte	0x04
	.zero		1


	//   ....[95]....
        /*0780*/ 	.word	0x00000aa0
        /*0784*/ 	.word	0x000000ff
        /*0788*/ 	.word	0x000002f0
        /*078c*/ 	.short	0x0100
        /*078e*/ 	.byte	0x04
	.zero		1


	//   ....[96]....
        /*0790*/ 	.word	0x00000ab0
        /*0794*/ 	.word	0x000000ff
        /*0798*/ 	.word	0x000002f8
        /*079c*/ 	.short	0x0100
        /*079e*/ 	.byte	0x04
	.zero		1


	//   ....[97]....
        /*07a0*/ 	.word	0x00000ac0
        /*07a4*/ 	.word	0x000000ff
        /*07a8*/ 	.word	0x00000300
        /*07ac*/ 	.short	0x0100
        /*07ae*/ 	.byte	0x04
	.zero		1


	//   ....[98]....
        /*07b0*/ 	.word	0x00000ad0
        /*07b4*/ 	.word	0x000000ff
        /*07b8*/ 	.word	0x00000308
        /*07bc*/ 	.short	0x0100
        /*07be*/ 	.byte	0x04
	.zero		1


	//   ....[99]....
        /*07c0*/ 	.word	0x00000ae0
        /*07c4*/ 	.word	0x000000ff
        /*07c8*/ 	.word	0x00000310
        /*07cc*/ 	.short	0x0100
        /*07ce*/ 	.byte	0x04
	.zero		1


	//   ....[100]....
        /*07d0*/ 	.word	0x00000af0
        /*07d4*/ 	.word	0x000000ff
        /*07d8*/ 	.word	0x00000318
        /*07dc*/ 	.short	0x0100
        /*07de*/ 	.byte	0x04
	.zero		1


	//   ....[101]....
        /*07e0*/ 	.word	0x00000b00
        /*07e4*/ 	.word	0x000000ff
        /*07e8*/ 	.word	0x00000320
        /*07ec*/ 	.short	0x0100
        /*07ee*/ 	.byte	0x04
	.zero		1


	//   ....[102]....
        /*07f0*/ 	.word	0x00000b10
        /*07f4*/ 	.word	0x000000ff
        /*07f8*/ 	.word	0x00000328
        /*07fc*/ 	.short	0x0100
        /*07fe*/ 	.byte	0x04
	.zero		1


	//   ....[103]....
        /*0800*/ 	.word	0x00000b20
        /*0804*/ 	.word	0x000000ff
        /*0808*/ 	.word	0x00000330
        /*080c*/ 	.short	0x0100
        /*080e*/ 	.byte	0x04
	.zero		1


	//   ....[104]....
        /*0810*/ 	.word	0x00000b30
        /*0814*/ 	.word	0x000000ff
        /*0818*/ 	.word	0x00000338
        /*081c*/ 	.short	0x0100
        /*081e*/ 	.byte	0x04
	.zero		1


	//   ....[105]....
        /*0820*/ 	.word	0x00000cd0
        /*0824*/ 	.word	0x000000ff
        /*0828*/ 	.word	0x00000340
        /*082c*/ 	.short	0x0100
        /*082e*/ 	.byte	0x04
	.zero		1


	//   ....[106]....
        /*0830*/ 	.word	0x00000ce0
        /*0834*/ 	.word	0x000000ff
        /*0838*/ 	.word	0x00000348
        /*083c*/ 	.short	0x0100
        /*083e*/ 	.byte	0x04
	.zero		1


	//   ....[107]....
        /*0840*/ 	.word	0x00000cf0
        /*0844*/ 	.word	0x000000ff
        /*0848*/ 	.word	0x00000350
        /*084c*/ 	.short	0x0100
        /*084e*/ 	.byte	0x04
	.zero		1


	//   ....[108]....
        /*0850*/ 	.word	0x00000d00
        /*0854*/ 	.word	0x000000ff
        /*0858*/ 	.word	0x00000358
        /*085c*/ 	.short	0x0100
        /*085e*/ 	.byte	0x04
	.zero		1


	//   ....[109]....
        /*0860*/ 	.word	0x00000d10
        /*0864*/ 	.word	0x000000ff
        /*0868*/ 	.word	0x00000360
        /*086c*/ 	.short	0x0100
        /*086e*/ 	.byte	0x04
	.zero		1


	//   ....[110]....
        /*0870*/ 	.word	0x00000d20
        /*0874*/ 	.word	0x000000ff
        /*0878*/ 	.word	0x00000368
        /*087c*/ 	.short	0x0100
        /*087e*/ 	.byte	0x04
	.zero		1


	//   ....[111]....
        /*0880*/ 	.word	0x00000d30
        /*0884*/ 	.word	0x000000ff
        /*0888*/ 	.word	0x00000370
        /*088c*/ 	.short	0x0100
        /*088e*/ 	.byte	0x04
	.zero		1


	//   ....[112]....
        /*0890*/ 	.word	0x00000d40
        /*0894*/ 	.word	0x000000ff
        /*0898*/ 	.word	0x00000378
        /*089c*/ 	.short	0x0100
        /*089e*/ 	.byte	0x04
	.zero		1


	//   ....[113]....
        /*08a0*/ 	.word	0x00000d50
        /*08a4*/ 	.word	0x000000ff
        /*08a8*/ 	.word	0x00000380
        /*08ac*/ 	.short	0x0100
        /*08ae*/ 	.byte	0x04
	.zero		1


	//   ....[114]....
        /*08b0*/ 	.word	0x00000d60
        /*08b4*/ 	.word	0x000000ff
        /*08b8*/ 	.word	0x00000388
        /*08bc*/ 	.short	0x0100
        /*08be*/ 	.byte	0x04
	.zero		1


	//   ....[115]....
        /*08c0*/ 	.word	0x00000d70
        /*08c4*/ 	.word	0x000000ff
        /*08c8*/ 	.word	0x00000390
        /*08cc*/ 	.short	0x0100
        /*08ce*/ 	.byte	0x04
	.zero		1


	//   ....[116]....
        /*08d0*/ 	.word	0x00000d80
        /*08d4*/ 	.word	0x000000ff
        /*08d8*/ 	.word	0x00000398
        /*08dc*/ 	.short	0x0100
        /*08de*/ 	.byte	0x04
	.zero		1


	//   ....[117]....
        /*08e0*/ 	.word	0x00000d90
        /*08e4*/ 	.word	0x000000ff
        /*08e8*/ 	.word	0x000003a0
        /*08ec*/ 	.short	0x0100
        /*08ee*/ 	.byte	0x04
	.zero		1


	//   ....[118]....
        /*08f0*/ 	.word	0x00000da0
        /*08f4*/ 	.word	0x000000ff
        /*08f8*/ 	.word	0x000003a8
        /*08fc*/ 	.short	0x0100
        /*08fe*/ 	.byte	0x04
	.zero		1


	//   ....[119]....
        /*0900*/ 	.word	0x00000db0
        /*0904*/ 	.word	0x000000ff
        /*0908*/ 	.word	0x000003b0
        /*090c*/ 	.short	0x0100
        /*090e*/ 	.byte	0x04
	.zero		1


	//   ....[120]....
        /*0910*/ 	.word	0x00000dc0
        /*0914*/ 	.word	0x000000ff
        /*0918*/ 	.word	0x000003b8
        /*091c*/ 	.short	0x0100
        /*091e*/ 	.byte	0x04
	.zero		1


	//   ....[121]....
        /*0920*/ 	.word	0x000013b0
        /*0924*/ 	.word	0x000000ff
        /*0928*/ 	.word	0x000001a0
        /*092c*/ 	.short	0x010a
        /*092e*/ 	.byte	0x04
	.zero		1


	//   ....[122]....
        /*0930*/ 	.word	0x000014a0
        /*0934*/ 	.word	0x000000ff
        /*0938*/ 	.word	0x00000010
        /*093c*/ 	.short	0x010a
        /*093e*/ 	.byte	0x0e
	.zero		1


	//   ....[123]....
        /*0940*/ 	.word	0x00001590
        /*0944*/ 	.word	0x000000ff
        /*0948*/ 	.word	0x00000018
        /*094c*/ 	.short	0x010a
        /*094e*/ 	.byte	0x0e
	.zero		1


	//   ....[124]....
        /*0950*/ 	.word	0x00001710
        /*0954*/ 	.word	0x000000ff
        /*0958*/ 	.word	0x000001a0
        /*095c*/ 	.short	0x010a
        /*095e*/ 	.byte	0x04
	.zero		1


	//   ....[125]....
        /*0960*/ 	.word	0x00001980
        /*0964*/ 	.word	0x000000ff
        /*0968*/ 	.word	0x000001a0
        /*096c*/ 	.short	0x010a
        /*096e*/ 	.byte	0x04
	.zero		1


	//   ....[126]....
        /*0970*/ 	.word	0x00001ab0
        /*0974*/ 	.word	0x000000ff
        /*0978*/ 	.word	0x000001a0
        /*097c*/ 	.short	0x010a
        /*097e*/ 	.byte	0x05
	.zero		1


	//   ....[127]....
        /*0980*/ 	.word	0x000029f0
        /*0984*/ 	.word	0x000000ff
        /*0988*/ 	.word	0x000001a0
        /*098c*/ 	.short	0x010a
        /*098e*/ 	.byte	0x05
	.zero		1


	//   ....[128]....
        /*0990*/ 	.word	0x00002a70
        /*0994*/ 	.word	0x000000ff
        /*0998*/ 	.word	0x00000018
        /*099c*/ 	.short	0x010a
        /*099e*/ 	.byte	0x04
	.zero		1


	//   ....[129]....
        /*09a0*/ 	.word	0x00002af0
        /*09a4*/ 	.word	0x000000ff
        /*09a8*/ 	.word	0x00000018
        /*09ac*/ 	.short	0x010a
        /*09ae*/ 	.byte	0x04
	.zero		1


	//   ....[130]....
        /*09b0*/ 	.word	0x00002bc0
        /*09b4*/ 	.word	0x000000ff
        /*09b8*/ 	.word	0x000003e0
        /*09bc*/ 	.short	0x0100
        /*09be*/ 	.byte	0x06
	.zero		1


	//   ....[131]....
        /*09c0*/ 	.word	0x00002e80
        /*09c4*/ 	.word	0x00000003
        /*09c8*/ 	.word	0x00000000
        /*09cc*/ 	.short	0x010a
        /*09ce*/ 	.byte	0xff
	.zero		1


	//   ....[132]....
        /*09d0*/ 	.word	0x00002ea0
        /*09d4*/ 	.word	0x00000003
        /*09d8*/ 	.word	0x00000000
        /*09dc*/ 	.short	0x010a
        /*09de*/ 	.byte	0xff
	.zero		1


	//   ....[133]....
        /*09e0*/ 	.word	0x000030b0
        /*09e4*/ 	.word	0x00000004
        /*09e8*/ 	.word	0x00000000
        /*09ec*/ 	.short	0x010a
        /*09ee*/ 	.byte	0xff
	.zero		1


	//   ....[134]....
        /*09f0*/ 	.word	0x000030d0
        /*09f4*/ 	.word	0x00000004
        /*09f8*/ 	.word	0x00000000
        /*09fc*/ 	.short	0x010a
        /*09fe*/ 	.byte	0xff
	.zero		1


	//   ....[135]....
        /*0a00*/ 	.word	0x000031d0
        /*0a04*/ 	.word	0x00000007
        /*0a08*/ 	.word	0x00000000
        /*0a0c*/ 	.short	0x0101
        /*0a0e*/ 	.byte	0xff
	.zero		1


	//   ....[136]....
        /*0a10*/ 	.word	0x00003770
        /*0a14*/ 	.word	0x000000ff
        /*0a18*/ 	.word	0x00000000
        /*0a1c*/ 	.short	0x010a
        /*0a1e*/ 	.byte	0x0c
	.zero		1


	//   ....[137]....
        /*0a20*/ 	.word	0x000037c0
        /*0a24*/ 	.word	0x000000ff
        /*0a28*/ 	.word	0x00000020
        /*0a2c*/ 	.short	0x010a
        /*0a2e*/ 	.byte	0x0e
	.zero		1


	//   ....[138]....
        /*0a30*/ 	.word	0x00003960
        /*0a34*/ 	.word	0x000000ff
        /*0a38*/ 	.word	0x00000008
        /*0a3c*/ 	.short	0x010a
        /*0a3e*/ 	.byte	0x0c
	.zero		1


	//   ....[139]....
        /*0a40*/ 	.word	0x00003b70
        /*0a44*/ 	.word	0x000000ff
        /*0a48*/ 	.word	0x00000000
        /*0a4c*/ 	.short	0x010a
        /*0a4e*/ 	.byte	0x18
	.zero		1


	//   ....[140]....
        /*0a50*/ 	.word	0x00003bd0
        /*0a54*/ 	.word	0x000000ff
        /*0a58*/ 	.word	0x00000330
        /*0a5c*/ 	.short	0x010a
        /*0a5e*/ 	.byte	0x0c
	.zero		1


	//   ....[141]....
        /*0a60*/ 	.word	0x00003d70
        /*0a64*/ 	.word	0x000000ff
        /*0a68*/ 	.word	0x00000340
        /*0a6c*/ 	.short	0x010a
        /*0a6e*/ 	.byte	0x0c
	.zero		1


	//   ....[142]....
        /*0a70*/ 	.word	0x00003e60
        /*0a74*/ 	.word	0x000000ff
        /*0a78*/ 	.word	0x00000000
        /*0a7c*/ 	.short	0x010a
        /*0a7e*/ 	.byte	0x12
	.zero		1


	//   ....[143]....
        /*0a80*/ 	.word	0x00003fd0
        /*0a84*/ 	.word	0x000000ff
        /*0a88*/ 	.word	0x00000338
        /*0a8c*/ 	.short	0x010a
        /*0a8e*/ 	.byte	0x0c
	.zero		1


	//   ....[144]....
        /*0a90*/ 	.word	0x000040b0
        /*0a94*/ 	.word	0x000000ff
        /*0a98*/ 	.word	0x00000348
        /*0a9c*/ 	.short	0x010a
        /*0a9e*/ 	.byte	0x0c
	.zero		1


	//   ....[145]....
        /*0aa0*/ 	.word	0x000042a0
        /*0aa4*/ 	.word	0x000000ff
        /*0aa8*/ 	.word	0x00000020
        /*0aac*/ 	.short	0x010a
        /*0aae*/ 	.byte	0x10
	.zero		1


	//   ....[146]....
        /*0ab0*/ 	.word	0x00004300
        /*0ab4*/ 	.word	0x000000ff
        /*0ab8*/ 	.word	0x00000330
        /*0abc*/ 	.short	0x010a
        /*0abe*/ 	.byte	0x0c
	.zero		1


	//   ....[147]....
        /*0ac0*/ 	.word	0x000044f0
        /*0ac4*/ 	.word	0x000000ff
        /*0ac8*/ 	.word	0x00000340
        /*0acc*/ 	.short	0x010a
        /*0ace*/ 	.byte	0x0c
	.zero		1


	//   ....[148]....
        /*0ad0*/ 	.word	0x000045b0
        /*0ad4*/ 	.word	0x000000ff
        /*0ad8*/ 	.word	0x00000338
        /*0adc*/ 	.short	0x010a
        /*0ade*/ 	.byte	0x0c
	.zero		1


	//   ....[149]....
        /*0ae0*/ 	.word	0x000046e0
        /*0ae4*/ 	.word	0x000000ff
        /*0ae8*/ 	.word	0x00000348
        /*0aec*/ 	.short	0x010a
        /*0aee*/ 	.byte	0x0c
	.zero		1


	//   ....[150]....
        /*0af0*/ 	.word	0x00004920
        /*0af4*/ 	.word	0x00000006
        /*0af8*/ 	.word	0x00000000
        /*0afc*/ 	.short	0x0101
        /*0afe*/ 	.byte	0xff
	.zero		1


	//   ....[151]....
        /*0b00*/ 	.word	0x00004930
        /*0b04*/ 	.word	0x000000ff
        /*0b08*/ 	.word	0x000003e0
        /*0b0c*/ 	.short	0x010a
        /*0b0e*/ 	.byte	0x0c
	.zero		1


	//   ....[152]....
        /*0b10*/ 	.word	0x00004c20
        /*0b14*/ 	.word	0x000000ff
        /*0b18*/ 	.word	0x000003e0
        /*0b1c*/ 	.short	0x0100
        /*0b1e*/ 	.byte	0x0c
	.zero		1


	//   ....[153]....
        /*0b20*/ 	.word	0x00004fd0
        /*0b24*/ 	.word	0x000000ff
        /*0b28*/ 	.word	0x000003a0
        /*0b2c*/ 	.short	0x010a
        /*0b2e*/ 	.byte	0x07
	.zero		1


	//   ....[154]....
        /*0b30*/ 	.word	0x00005030
        /*0b34*/ 	.word	0x000000ff
        /*0b38*/ 	.word	0x000003a8
        /*0b3c*/ 	.short	0x010a
        /*0b3e*/ 	.byte	0x07
	.zero		1


	//   ....[155]....
        /*0b40*/ 	.word	0x00005130
        /*0b44*/ 	.word	0x000000ff
        /*0b48*/ 	.word	0x000003b0
        /*0b4c*/ 	.short	0x0101
        /*0b4e*/ 	.byte	0x07
	.zero		1


	//   ....[156]....
        /*0b50*/ 	.word	0x00005170
        /*0b54*/ 	.word	0x000000ff
        /*0b58*/ 	.word	0x000003b8
        /*0b5c*/ 	.short	0x0101
        /*0b5e*/ 	.byte	0x07
	.zero		1


	//   ....[157]....
        /*0b60*/ 	.word	0x00005740
        /*0b64*/ 	.word	0x000000ff
        /*0b68*/ 	.word	0x00000390
        /*0b6c*/ 	.short	0x010a
        /*0b6e*/ 	.byte	0x04
	.zero		1


	//   ....[158]....
        /*0b70*/ 	.word	0x00005760
        /*0b74*/ 	.word	0x000000ff
        /*0b78*/ 	.word	0x00000320
        /*0b7c*/ 	.short	0x010a
        /*0b7e*/ 	.byte	0x04
	.zero		1


	//   ....[159]....
        /*0b80*/ 	.word	0x00007c30
        /*0b84*/ 	.word	0x000000ff
        /*0b88*/ 	.word	0x00000000
        /*0b8c*/ 	.short	0x0101
        /*0b8e*/ 	.byte	0x11
	.zero		1


	//   ....[160]....
        /*0b90*/ 	.word	0x00007ec0
        /*0b94*/ 	.word	0x000000ff
        /*0b98*/ 	.word	0x00000000
        /*0b9c*/ 	.short	0x0101
        /*0b9e*/ 	.byte	0x10
	.zero		1


	//   ....[161]....
        /*0ba0*/ 	.word	0x00007ee0
        /*0ba4*/ 	.word	0x000000ff
        /*0ba8*/ 	.word	0x00000000
        /*0bac*/ 	.short	0x010a
        /*0bae*/ 	.byte	0x07
	.zero		1


	//   ....[162]....
        /*0bb0*/ 	.word	0x00007fb0
        /*0bb4*/ 	.word	0x000000ff
        /*0bb8*/ 	.word	0x00000320
        /*0bbc*/ 	.short	0x010a
        /*0bbe*/ 	.byte	0x07
	.zero		1


	//   ....[163]....
        /*0bc0*/ 	.word	0x00009c00
        /*0bc4*/ 	.word	0x000000ff
        /*0bc8*/ 	.word	0x00000000
        /*0bcc*/ 	.short	0x0101
        /*0bce*/ 	.byte	0x11
	.zero		1


	//   ....[164]....
        /*0bd0*/ 	.word	0x00009c80
        /*0bd4*/ 	.word	0x000000ff
        /*0bd8*/ 	.word	0x00000000
        /*0bdc*/ 	.short	0x0101
        /*0bde*/ 	.byte	0x10
	.zero		1


	//   ....[165]....
        /*0be0*/ 	.word	0x00009c90
        /*0be4*/ 	.word	0x000000ff
        /*0be8*/ 	.word	0x00000390
        /*0bec*/ 	.short	0x010a
        /*0bee*/ 	.byte	0x07
	.zero		1


	//   ....[166]....
        /*0bf0*/ 	.word	0x0000a260
        /*0bf4*/ 	.word	0x000000ff
        /*0bf8*/ 	.word	0x00000390
        /*0bfc*/ 	.short	0x010a
        /*0bfe*/ 	.byte	0x0c
	.zero		1


	//   ....[167]....
        /*0c00*/ 	.word	0x0000a350
        /*0c04*/ 	.word	0x000000ff
        /*0c08*/ 	.word	0x000003e0
        /*0c0c*/ 	.short	0x0100
        /*0c0e*/ 	.byte	0x06
	.zero		1


	//   ....[168]....
        /*0c10*/ 	.word	0x0000a450
        /*0c14*/ 	.word	0x000000ff
        /*0c18*/ 	.word	0x000003e0
        /*0c1c*/ 	.short	0x0100
        /*0c1e*/ 	.byte	0x06
	.zero		1


	//   ....[169]....
        /*0c20*/ 	.word	0x0000a6f0
        /*0c24*/ 	.word	0x000000ff
        /*0c28*/ 	.word	0x00000000
        /*0c2c*/ 	.short	0x0101
        /*0c2e*/ 	.byte	0x0b
	.zero		1


	//   ....[170]....
        /*0c30*/ 	.word	0x0000a740
        /*0c34*/ 	.word	0x000000ff
        /*0c38*/ 	.word	0x00000000
        /*0c3c*/ 	.short	0x0101
        /*0c3e*/ 	.byte	0x0a
	.zero		1


	//   ....[171]....
        /*0c40*/ 	.word	0x0000aaa0
        /*0c44*/ 	.word	0x000000ff
        /*0c48*/ 	.word	0x00000390
        /*0c4c*/ 	.short	0x0101
        /*0c4e*/ 	.byte	0x07
	.zero		1


	//   ....[172]....
        /*0c50*/ 	.word	0x0000adf0
        /*0c54*/ 	.word	0x000000ff
        /*0c58*/ 	.word	0x00000000
        /*0c5c*/ 	.short	0x0101
        /*0c5e*/ 	.byte	0x0b
	.zero		1


	//   ....[173]....
        /*0c60*/ 	.word	0x0000ae20
        /*0c64*/ 	.word	0x000000ff
        /*0c68*/ 	.word	0x00000398
        /*0c6c*/ 	.short	0x0101
        /*0c6e*/ 	.byte	0x07
	.zero		1


	//   ....[174]....
        /*0c70*/ 	.word	0x0000b140
        /*0c74*/ 	.word	0x000000ff
        /*0c78*/ 	.word	0x00000000
        /*0c7c*/ 	.short	0x0101
        /*0c7e*/ 	.byte	0x0a
	.zero		1


	//   ....[175]....
        /*0c80*/ 	.word	0x0000b150
        /*0c84*/ 	.word	0x000000ff
        /*0c88*/ 	.word	0x00000390
        /*0c8c*/ 	.short	0x0101
        /*0c8e*/ 	.byte	0x07
	.zero		1


	//   ....[176]....
        /*0c90*/ 	.word	0x0000b170
        /*0c94*/ 	.word	0x000000ff
        /*0c98*/ 	.word	0x00000398
        /*0c9c*/ 	.short	0x0101
        /*0c9e*/ 	.byte	0x07
	.zero		1


	//   ....[177]....
        /*0ca0*/ 	.word	0x0000b1d0
        /*0ca4*/ 	.word	0x000000ff
        /*0ca8*/ 	.word	0x00000390
        /*0cac*/ 	.short	0x0101
        /*0cae*/ 	.byte	0x07
	.zero		1


	//   ....[178]....
        /*0cb0*/ 	.word	0x0000b1e0
        /*0cb4*/ 	.word	0x000000ff
        /*0cb8*/ 	.word	0x00000360
        /*0cbc*/ 	.short	0x010a
        /*0cbe*/ 	.byte	0x07
	.zero		1


	//   ....[179]....
        /*0cc0*/ 	.word	0x0000b200
        /*0cc4*/ 	.word	0x000000ff
        /*0cc8*/ 	.word	0x000003b0
        /*0ccc*/ 	.short	0x010a
        /*0cce*/ 	.byte	0x07
	.zero		1


	//   ....[180]....
        /*0cd0*/ 	.word	0x0000b7f0
        /*0cd4*/ 	.word	0x000000ff
        /*0cd8*/ 	.word	0x00000000
        /*0cdc*/ 	.short	0x0101
        /*0cde*/ 	.byte	0x0b
	.zero		1


	//   ....[181]....
        /*0ce0*/ 	.word	0x0000b800
        /*0ce4*/ 	.word	0x000000ff
        /*0ce8*/ 	.word	0x000003a0
        /*0cec*/ 	.short	0x0101
        /*0cee*/ 	.byte	0x07
	.zero		1


	//   ....[182]....
        /*0cf0*/ 	.word	0x0000b840
        /*0cf4*/ 	.word	0x000000ff
        /*0cf8*/ 	.word	0x00000398
        /*0cfc*/ 	.short	0x0101
        /*0cfe*/ 	.byte	0x07
	.zero		1


	//   ....[183]....
        /*0d00*/ 	.word	0x0000b850
        /*0d04*/ 	.word	0x000000ff
        /*0d08*/ 	.word	0x00000368
        /*0d0c*/ 	.short	0x010a
        /*0d0e*/ 	.byte	0x07
	.zero		1


	//   ....[184]....
        /*0d10*/ 	.word	0x0000b870
        /*0d14*/ 	.word	0x000000ff
        /*0d18*/ 	.word	0x000003b8
        /*0d1c*/ 	.short	0x010a
        /*0d1e*/ 	.byte	0x07
	.zero		1


	//   ....[185]....
        /*0d20*/ 	.word	0x0000c070
        /*0d24*/ 	.word	0x000000ff
        /*0d28*/ 	.word	0x00000000
        /*0d2c*/ 	.short	0x0101
        /*0d2e*/ 	.byte	0x0a
	.zero		1


	//   ....[186]....
        /*0d30*/ 	.word	0x0000c0f0
        /*0d34*/ 	.word	0x000000ff
        /*0d38*/ 	.word	0x000003a8
        /*0d3c*/ 	.short	0x0101
        /*0d3e*/ 	.byte	0x07
	.zero		1


	//   ....[187]....
        /*0d40*/ 	.word	0x0000c2e0
        /*0d44*/ 	.word	0x000000ff
        /*0d48*/ 	.word	0x000003b8
        /*0d4c*/ 	.short	0x010a
        /*0d4e*/ 	.byte	0x07
	.zero		1


	//   ....[188]....
        /*0d50*/ 	.word	0x0000c3c0
        /*0d54*/ 	.word	0x000000ff
        /*0d58*/ 	.word	0x000003e0
        /*0d5c*/ 	.short	0x0100
        /*0d5e*/ 	.byte	0x06
	.zero		1


	//   ....[189]....
        /*0d60*/ 	.word	0x0000c4a0
        /*0d64*/ 	.word	0x000000ff
        /*0d68*/ 	.word	0x000003e0
        /*0d6c*/ 	.short	0x0100
        /*0d6e*/ 	.byte	0x06
	.zero		1


	//   ....[190]....
        /*0d70*/ 	.word	0x0000c500
        /*0d74*/ 	.word	0x00000002
        /*0d78*/ 	.word	0x000001a0
        /*0d7c*/ 	.short	0x010a
        /*0d7e*/ 	.byte	0xff
	.zero		1


	//   ....[191]....
        /*0d80*/ 	.word	0x0000c580
        /*0d84*/ 	.word	0x00000002
        /*0d88*/ 	.word	0x00000010
        /*0d8c*/ 	.short	0x010a
        /*0d8e*/ 	.byte	0xff
	.zero		1


	//   ....[192]....
        /*0d90*/ 	.word	0x0000c600
        /*0d94*/ 	.word	0x00000002
        /*0d98*/ 	.word	0x00000018
        /*0d9c*/ 	.short	0x010a
        /*0d9e*/ 	.byte	0xff
	.zero		1


	//   ....[193]....
        /*0da0*/ 	.word	0x0000c680
        /*0da4*/ 	.word	0x00000002
        /*0da8*/ 	.word	0x000001a0
        /*0dac*/ 	.short	0x010a
        /*0dae*/ 	.byte	0xff
	.zero		1


	//   ....[194]....
        /*0db0*/ 	.word	0x0000c700
        /*0db4*/ 	.word	0x00000003
        /*0db8*/ 	.word	0x000001a0
        /*0dbc*/ 	.short	0x010a
        /*0dbe*/ 	.byte	0xff
	.zero		1


	//   ....[195]....
        /*0dc0*/ 	.word	0x0000c780
        /*0dc4*/ 	.word	0x00000002
        /*0dc8*/ 	.word	0x000001a0
        /*0dcc*/ 	.short	0x010a
        /*0dce*/ 	.byte	0xff
	.zero		1


	//   ....[196]....
        /*0dd0*/ 	.word	0x0000c7f0
        /*0dd4*/ 	.word	0x00000002
        /*0dd8*/ 	.word	0x000001a0
        /*0ddc*/ 	.short	0x010a
        /*0dde*/ 	.byte	0xff
	.zero		1


	//   ....[197]....
        /*0de0*/ 	.word	0x0000c860
        /*0de4*/ 	.word	0x00000002
        /*0de8*/ 	.word	0x00000018
        /*0dec*/ 	.short	0x010a
        /*0dee*/ 	.byte	0xff
	.zero		1


	//   ....[198]....
        /*0df0*/ 	.word	0x0000c8d0
        /*0df4*/ 	.word	0x00000002
        /*0df8*/ 	.word	0x00000018
        /*0dfc*/ 	.short	0x010a
        /*0dfe*/ 	.byte	0xff
	.zero		1


	//   ....[199]....
        /*0e00*/ 	.word	0x0000c930
        /*0e04*/ 	.word	0x00000003
        /*0e08*/ 	.word	0x00000000
        /*0e0c*/ 	.short	0x010a
        /*0e0e*/ 	.byte	0xff
	.zero		1


	//   ....[200]....
        /*0e10*/ 	.word	0x0000c990
        /*0e14*/ 	.word	0x00000004
        /*0e18*/ 	.word	0x00000000
        /*0e1c*/ 	.short	0x010a
        /*0e1e*/ 	.byte	0xff
	.zero		1


	//   ....[201]....
        /*0e20*/ 	.word	0x0000ca00
        /*0e24*/ 	.word	0x00000002
        /*0e28*/ 	.word	0x00000000
        /*0e2c*/ 	.short	0x010a
        /*0e2e*/ 	.byte	0xff
	.zero		1


	//   ....[202]....
        /*0e30*/ 	.word	0x0000ca80
        /*0e34*/ 	.word	0x00000002
        /*0e38*/ 	.word	0x00000020
        /*0e3c*/ 	.short	0x010a
        /*0e3e*/ 	.byte	0xff
	.zero		1


	//   ....[203]....
        /*0e40*/ 	.word	0x0000caf0
        /*0e44*/ 	.word	0x00000003
        /*0e48*/ 	.word	0x00000008
        /*0e4c*/ 	.short	0x010a
        /*0e4e*/ 	.byte	0xff
	.zero		1


	//   ....[204]....
        /*0e50*/ 	.word	0x0000cb70
        /*0e54*/ 	.word	0x00000006
        /*0e58*/ 	.word	0x00000000
        /*0e5c*/ 	.short	0x010a
        /*0e5e*/ 	.byte	0xff
	.zero		1


	//   ....[205]....
        /*0e60*/ 	.word	0x0000cbe0
        /*0e64*/ 	.word	0x0000000f
        /*0e68*/ 	.word	0x00000330
        /*0e6c*/ 	.short	0x010a
        /*0e6e*/ 	.byte	0xff
	.zero		1


	//   ....[206]....
        /*0e70*/ 	.word	0x0000cc50
        /*0e74*/ 	.word	0x0000000f
        /*0e78*/ 	.word	0x00000340
        /*0e7c*/ 	.short	0x010a
        /*0e7e*/ 	.byte	0xff
	.zero		1


	//   ....[207]....
        /*0e80*/ 	.word	0x0000ccd0
        /*0e84*/ 	.word	0x00000006
        /*0e88*/ 	.word	0x00000000
        /*0e8c*/ 	.short	0x010a
        /*0e8e*/ 	.byte	0xff
	.zero		1


	//   ....[208]....
        /*0e90*/ 	.word	0x0000cd40
        /*0e94*/ 	.word	0x00000008
        /*0e98*/ 	.word	0x00000338
        /*0e9c*/ 	.short	0x010a
        /*0e9e*/ 	.byte	0xff
	.zero		1


	//   ....[209]....
        /*0ea0*/ 	.word	0x0000cdb0
        /*0ea4*/ 	.word	0x00000007
        /*0ea8*/ 	.word	0x00000348
        /*0eac*/ 	.short	0x010a
        /*0eae*/ 	.byte	0xff
	.zero		1


	//   ....[210]....
        /*0eb0*/ 	.word	0x0000ce30
        /*0eb4*/ 	.word	0x00000002
        /*0eb8*/ 	.word	0x00000020
        /*0ebc*/ 	.short	0x010a
        /*0ebe*/ 	.byte	0xff
	.zero		1


	//   ....[211]....
        /*0ec0*/ 	.word	0x0000ceb0
        /*0ec4*/ 	.word	0x00000004
        /*0ec8*/ 	.word	0x00000330
        /*0ecc*/ 	.short	0x010a
        /*0ece*/ 	.byte	0xff
	.zero		1


	//   ....[212]....
        /*0ed0*/ 	.word	0x0000cf30
        /*0ed4*/ 	.word	0x00000004
        /*0ed8*/ 	.word	0x00000340
        /*0edc*/ 	.short	0x010a
        /*0ede*/ 	.byte	0xff
	.zero		1


	//   ....[213]....
        /*0ee0*/ 	.word	0x0000cfb0
        /*0ee4*/ 	.word	0x00000004
        /*0ee8*/ 	.word	0x00000338
        /*0eec*/ 	.short	0x010a
        /*0eee*/ 	.byte	0xff
	.zero		1


	//   ....[214]....
        /*0ef0*/ 	.word	0x0000d030
        /*0ef4*/ 	.word	0x00000004
        /*0ef8*/ 	.word	0x00000348
        /*0efc*/ 	.short	0x010a
        /*0efe*/ 	.byte	0xff
	.zero		1


	//   ....[215]....
        /*0f00*/ 	.word	0x0000d090
        /*0f04*/ 	.word	0x00000002
        /*0f08*/ 	.word	0x000003e0
        /*0f0c*/ 	.short	0x010a
        /*0f0e*/ 	.byte	0xff
	.zero		1


	//   ....[216]....
        /*0f10*/ 	.word	0x0000d110
        /*0f14*/ 	.word	0x00000002
        /*0f18*/ 	.word	0x000003a0
        /*0f1c*/ 	.short	0x010a
        /*0f1e*/ 	.byte	0xff
	.zero		1


	//   ....[217]....
        /*0f20*/ 	.word	0x0000d190
        /*0f24*/ 	.word	0x00000002
        /*0f28*/ 	.word	0x000003a8
        /*0f2c*/ 	.short	0x010a
        /*0f2e*/ 	.byte	0xff
	.zero		1


	//   ....[218]....
        /*0f30*/ 	.word	0x0000d200
        /*0f34*/ 	.word	0x000000ff
        /*0f38*/ 	.word	0x00000000
        /*0f3c*/ 	.short	0x010a
        /*0f3e*/ 	.byte	0x07
	.zero		1


	//   ....[219]....
        /*0f40*/ 	.word	0x0000d290
        /*0f44*/ 	.word	0x00000004
        /*0f48*/ 	.word	0x00000000
        /*0f4c*/ 	.short	0x010a
        /*0f4e*/ 	.byte	0xff
	.zero		1


	//   ....[220]....
        /*0f50*/ 	.word	0x0000d300
        /*0f54*/ 	.word	0x000000ff
        /*0f58*/ 	.word	0x00000000
        /*0f5c*/ 	.short	0x010a
        /*0f5e*/ 	.byte	0x07
	.zero		1


	//   ....[221]....
        /*0f60*/ 	.word	0x0000d390
        /*0f64*/ 	.word	0x00000004
        /*0f68*/ 	.word	0x00000000
        /*0f6c*/ 	.short	0x010a
        /*0f6e*/ 	.byte	0xff
	.zero		1


	//   ....[222]....
        /*0f70*/ 	.word	0x0000d410
        /*0f74*/ 	.word	0x000000ff
        /*0f78*/ 	.word	0x00000000
        /*0f7c*/ 	.short	0x010a
        /*0f7e*/ 	.byte	0x06
	.zero		1


	//   ....[223]....
        /*0f80*/ 	.word	0x0000d4a0
        /*0f84*/ 	.word	0x00000002
        /*0f88*/ 	.word	0x00000000
        /*0f8c*/ 	.short	0x010a
        /*0f8e*/ 	.byte	0xff
	.zero		1


	//   ....[224]....
        /*0f90*/ 	.word	0x0000d520
        /*0f94*/ 	.word	0x00000004
        /*0f98*/ 	.word	0x00000360
        /*0f9c*/ 	.short	0x010a
        /*0f9e*/ 	.byte	0xff
	.zero		1


	//   ....[225]....
        /*0fa0*/ 	.word	0x0000d590
        /*0fa4*/ 	.word	0x00000004
        /*0fa8*/ 	.word	0x000003b0
        /*0fac*/ 	.short	0x010a
        /*0fae*/ 	.byte	0xff
	.zero		1


	//   ....[226]....
        /*0fb0*/ 	.word	0x0000d610
        /*0fb4*/ 	.word	0x00000004
        /*0fb8*/ 	.word	0x00000368
        /*0fbc*/ 	.short	0x010a
        /*0fbe*/ 	.byte	0xff
	.zero		1


	//   ....[227]....
        /*0fc0*/ 	.word	0x0000d690
        /*0fc4*/ 	.word	0x00000004
        /*0fc8*/ 	.word	0x000003b8
        /*0fcc*/ 	.short	0x010a
        /*0fce*/ 	.byte	0xff
	.zero		1


	//   ....[228]....
        /*0fd0*/ 	.word	0x0000d700
        /*0fd4*/ 	.word	0x00000000
        /*0fd8*/ 	.word	0x000003b8
        /*0fdc*/ 	.short	0x010a
        /*0fde*/ 	.byte	0xff
	.zero		1


	//----- nvinfo : EIATTR_NUM_MBARRIERS
	.align		4
.L_60:
        /*0fe0*/ 	.byte	0x03, 0x38
        /*0fe2*/ 	.short	0x007f


	//----- nvinfo : EIATTR_EXIT_INSTR_OFFSETS
	.align		4
        /*0fe4*/ 	.byte	0x04, 0x1c
        /*0fe6*/ 	.short	(.L_62 - .L_61)


	//   ....[0]....
.L_61:
        /*0fe8*/ 	.word	0x0000c4d0


	//----- nvinfo : EIATTR_REQNTID
	.align		4
.L_62:
        /*0fec*/ 	.byte	0x04, 0x10
        /*0fee*/ 	.short	(.L_64 - .L_63)
.L_63:
        /*0ff0*/ 	.word	0x00000200
        /*0ff4*/ 	.word	0x00000001
        /*0ff8*/ 	.word	0x00000001


	//----- nvinfo : EIATTR_CRS_STACK_SIZE
	.align		4
.L_64:
        /*0ffc*/ 	.byte	0x04, 0x1e
        /*0ffe*/ 	.short	(.L_66 - .L_65)
.L_65:
        /*1000*/ 	.word	0x00000000


	//----- nvinfo : EIATTR_CBANK_PARAM_SIZE
	.align		4
.L_66:
        /*1004*/ 	.byte	0x03, 0x19
        /*1006*/ 	.short	0x02ac


	//----- nvinfo : EIATTR_PARAM_CBANK
	.align		4
        /*1008*/ 	.byte	0x04, 0x0a
        /*100a*/ 	.short	(.L_68 - .L_67)
	.align		4
.L_67:
        /*100c*/ 	.word	index@(.nv.constant0.kernel_cutlass_kernel_flash_attncuteflash_fwd_sm100FlashAttentionForwardSm100_object_at__tensor0000o6411101213_tensor0000o6411101213_tensor0000o6410111213_tensor0000o6411101213_tensorptrf_0)
        /*1010*/ 	.short	0x0380
        /*1012*/ 	.short	0x02ac


	//----- nvinfo : EIATTR_SW_WAR
	.align		4
.L_68:
        /*1014*/ 	.byte	0x04, 0x36
        /*1016*/ 	.short	(.L_70 - .L_69)
.L_69:
        /*1018*/ 	.word	0x00000008
.L_70:


//--------------------- .nv.compat                --------------------------
	.section	.nv.compat,"",@"SHT_CUDA_COMPAT_INFO"
	.align	4
        /*0000*/ 	.byte	0x02, 0x02, 0x02, 0x00, 0x02, 0x05, 0x05, 0x00, 0x02, 0x03, 0x01, 0x00, 0x02, 0x06, 0x01, 0x00


//--------------------- .nv.callgraph             --------------------------
	.section	.nv.callgraph,"",@"SHT_CUDA_CALLGRAPH"
	.align	4
	.sectionentsize	8
	.align		4
        /*0000*/ 	.word	0x00000000
	.align		4
        /*0004*/ 	.word	0xffffffff
	.align		4
        /*0008*/ 	.word	0x00000000
	.align		4
        /*000c*/ 	.word	0xfffffffe
	.align		4
        /*0010*/ 	.word	0x00000000
	.align		4
        /*0014*/ 	.word	0xfffffffd
	.align		4
        /*0018*/ 	.word	0x00000000
	.align		4
        /*001c*/ 	.word	0xfffffffc


//--------------------- .text.kernel_cutlass_kernel_flash_attncuteflash_fwd_sm100FlashAttentionForwardSm100_object_at__tensor0000o6411101213_tensor0000o6411101213_tensor0000o6410111213_tensor0000o6411101213_tensorptrf_0 --------------------------
	.section	.text.kernel_cutlass_kernel_flash_attncuteflash_fwd_sm100FlashAttentionForwardSm100_object_at__tensor0000o6411101213_tensor0000o6411101213_tensor0000o6410111213_tensor0000o6411101213_tensorptrf_0,"ax",@progbits
	.align	128
        .global         kernel_cutlass_kernel_flash_attncuteflash_fwd_sm100FlashAttentionForwardSm100_object_at__tensor0000o6411101213_tensor0000o6411101213_tensor0000o6410111213_tensor0000o6411101213_tensorptrf_0
        .type           kernel_cutlass_kernel_flash_attncuteflash_fwd_sm100FlashAttentionForwardSm100_object_at__tensor0000o6411101213_tensor0000o6411101213_tensor0000o6410111213_tensor0000o6411101213_tensorptrf_0,@function
        .size           kernel_cutlass_kernel_flash_attncuteflash_fwd_sm100FlashAttentionForwardSm100_object_at__tensor0000o6411101213_tensor0000o6411101213_tensor0000o6410111213_tensor0000o6411101213_tensorptrf_0,(.L_x_180 - kernel_cutlass_kernel_flash_attncuteflash_fwd_sm100FlashAttentionForwardSm100_object_at__tensor0000o6411101213_tensor0000o6411101213_tensor0000o6410111213_tensor0000o6411101213_tensorptrf_0)
        .other          kernel_cutlass_kernel_flash_attncuteflash_fwd_sm100FlashAttentionForwardSm100_object_at__tensor0000o6411101213_tensor0000o6411101213_tensor0000o6410111213_tensor0000o6411101213_tensorptrf_0,@"STO_CUDA_ENTRY STV_DEFAULT"
kernel_cutlass_kernel_flash_attncuteflash_fwd_sm100FlashAttentionForwardSm100_object_at__tensor0000o6411101213_tensor0000o6411101213_tensor0000o6410111213_tensor0000o6411101213_tensorptrf_0:
.text.kernel_cutlass_kernel_flash_attncuteflash_fwd_sm100FlashAttentionForwardSm100_object_at__tensor0000o6411101213_tensor0000o6411101213_tensor0000o6410111213_tensor0000o6411101213_tensorptrf_0:
[----:B------:R-:W1:Y:S01]  /*0000*/  LDC R1, c[0x0][0x37c] ;  /* 0x0000df00ff017b82 */ /* 0x000e620000000800 */
[----:B------:R-:W2:Y:S07]  /*0010*/  S2R R0, SR_TID.X ;  /* 0x0000000000007919 */ /* 0x000eae0000002100 */
[----:B------:R-:W3:Y:S01]  /*0020*/  S2UR UR16, SR_CgaCtaId ;  /* 0x00000000001079c3 */ /* 0x000ee20000008800 */
[----:B------:R-:W4:Y:S01]  /*0030*/  LDCU UR7, c[0x0][0x36c] ;  /* 0x00006d80ff0777ac */ /* 0x000f220008000800 */
[----:B------:R-:W-:-:S06]  /*0040*/  UMOV UR9, 0x1 ;  /* 0x0000000100097882 */ /* 0x000fcc0000000000 */
[----:B------:R-:W5:Y:S01]  /*0050*/  S2UR UR17, SR_CTAID.X ;  /* 0x00000000001179c3 */ /* 0x000f620000002500 */
[----:B----4-:R-:W-:Y:S02]  /*0060*/  UISETP.EQ.U32.AND UP4, UPT, UR7, 0x1, UPT ;  /* 0x000000010700788c */ /* 0x010fe4000bf82070 */
[----:B---3--:R-:W-:-:S04]  /*0070*/  ULEA.HI UR5, UR16, UR16, URZ, 0x1 ;  /* 0x0000001010057291 */ /* 0x008fc8000f8f08ff */
[----:B------:R-:W-:Y:S02]  /*0080*/  ULOP3.LUT UR4, UR5, 0xfffffffe, URZ, 0xc0, !UPT ;  /* 0xfffffffe05047892 */ /* 0x000fe4000f8ec0ff */
[----:B------:R-:W-:Y:S01]  /*0090*/  USHF.R.U32.HI UR5, URZ, 0x1, UR5 ;  /* 0x00000001ff057899 */ /* 0x000fe20008011605 */
[----:B--2---:R-:W-:Y:S01]  /*00a0*/  SHF.R.U32.HI R0, RZ, 0x5, R0 ;  /* 0x00000005ff007819 */ /* 0x004fe20000011600 */
[----:B------:R-:W-:Y:S02]  /*00b0*/  UISETP.NE.AND UP0, UPT, UR16, UR4, UPT ;  /* 0x000000041000728c */ /* 0x000fe4000bf05270 */
[----:B------:R-:W-:Y:S01]  /*00c0*/  UIADD3 UR6, UPT, UPT, -UR4, UR16, URZ ;  /* 0x0000001004067290 */ /* 0x000fe2000fffe1ff */
[----:B------:R-:W-:Y:S01]  /*00d0*/  R2UR UR76, R0 ;  /* 0x00000000004c72ca */ /* 0x000fe200000e0000 */
[----:B------:R-:W-:Y:S02]  /*00e0*/  UISETP.LT.AND UP0, UPT, UR16, URZ, UP0 ;  /* 0x000000ff1000728c */ /* 0x000fe40008701270 */
[----:B------:R-:W-:-:S02]  /*00f0*/  UIADD3 UR4, UPT, UPT, UR5, -0x1, URZ ;  /* 0xffffffff05047890 */ /* 0x000fc4000fffe0ff */
[----:B------:R-:W-:Y:S02]  /*0100*/  ULOP3.LUT UR7, UR6, 0x1, URZ, 0x3c, !UPT ;  /* 0x0000000106077892 */ /* 0x000fe4000f8e3cff */
[----:B------:R-:W-:Y:S02]  /*0110*/  USHF.L.U32 UR8, UR9, UR6, URZ ;  /* 0x0000000609087299 */ /* 0x000fe400080006ff */
[----:B------:R-:W-:Y:S02]  /*0120*/  USHF.L.U32 UR6, UR9, UR7, URZ ;  /* 0x0000000709067299 */ /* 0x000fe400080006ff */
[----:B-----5:R-:W-:Y:S02]  /*0130*/  ULOP3.LUT UR64, UR17, 0x1, URZ, 0xc0, !UPT ;  /* 0x0000000111407892 */ /* 0x020fe4000f8ec0ff */
[----:B------:R-:W-:Y:S02]  /*0140*/  UISETP.NE.AND UP6, UPT, UR76, URZ, UPT ;  /* 0x000000ff4c00728c */ /* 0x000fe4000bfc5270 */
[----:B------:R-:W-:-:S02]  /*0150*/  @!UP0 UIADD3 UR4, UPT, UPT, UR5, URZ, URZ ;  /* 0x000000ff05048290 */ /* 0x000fc4000fffe0ff */
[----:B------:R-:W-:Y:S02]  /*0160*/  UISETP.NE.AND UP5, UPT, UR76, 0xc, UPT ;  /* 0x0000000c4c00788c */ /* 0x000fe4000bfa5270 */
[----:B------:R-:W-:Y:S02]  /*0170*/  UIADD3 UR4, UPT, UPT, UR4, UR4, URZ ;  /* 0x0000000404047290 */ /* 0x000fe4000fffe0ff */
[----:B------:R-:W-:-:S04]  /*0180*/  ULOP3.LUT UR66, UR6, UR8, URZ, 0xfc, !UPT ;  /* 0x0000000806427292 */ /* 0x000fc8000f8efcff */
[----:B------:R-:W-:Y:S01]  /*0190*/  IMAD.U32 R0, RZ, RZ, UR4 ;  /* 0x00000004ff007e24 */ /* 0x000fe2000f8e00ff */
[----:B-1----:R-:W-:Y:S07]  /*01a0*/  BRA.U UP6, `(.L_x_0) ;  /* 0x0000000106387547 */ /* 0x002fee000b800000 */
[----:B------:R-:W1:Y:S02]  /*01b0*/  LDCU.64 UR4, c[0x0][0x348] ;  /* 0x00006900ff0477ac */ /* 0x000e640008000a00 */
[----:B-1----:R-:W-:Y:S02]  /*01c0*/  UIADD3 UR10, UP3, UPT, UR4, 0x80, URZ ;  /* 0x00000080040a7890 */ /* 0x002fe4000ff7e0ff */
[----:B------:R-:W-:Y:S02]  /*01d0*/  UIADD3 UR8, UP2, UPT, UR4, 0x100, URZ ;  /* 0x0000010004087890 */ /* 0x000fe4000ff5e0ff */
[----:B------:R-:W-:Y:S02]  /*01e0*/  UIADD3 UR6, UP1, UPT, UR4, 0x180, URZ ;  /* 0x0000018004067890 */ /* 0x000fe4000ff3e0ff */
[----:B------:R-:W-:Y:S02]  /*01f0*/  UIADD3 UR4, UP0, UPT, UR4, 0x200, URZ ;  /* 0x0000020004047890 */ /* 0x000fe4000ff1e0ff */
[----:B------:R-:W-:-:S02]  /*0200*/  UIADD3.X UR11, UPT, UPT, URZ, UR5, URZ, UP3, !UPT ;  /* 0x00000005ff0b7290 */ /* 0x000fc40009ffe4ff */
[----:B------:R-:W-:Y:S02]  /*0210*/  UIADD3.X UR9, UPT, UPT, URZ, UR5, URZ, UP2, !UPT ;  /* 0x00000005ff097290 */ /* 0x000fe400097fe4ff */
[----:B------:R-:W-:Y:S02]  /*0220*/  UIADD3.X UR7, UPT, UPT, URZ, UR5, URZ, UP1, !UPT ;  /* 0x00000005ff077290 */ /* 0x000fe40008ffe4ff */
[----:B------:R-:W-:-:S03]  /*0230*/  UIADD3.X UR5, UPT, UPT, URZ, UR5, URZ, UP0, !UPT ;  /* 0x00000005ff057290 */ /* 0x000fc600087fe4ff */
[----:B------:R1:W-:Y:S02]  /*0240*/  UTMACCTL.PF [UR10] ;  /* 0x000000000a0079b9 */ /* 0x0003e40008040000 */
[----:B------:R1:W-:Y:S02]  /*0250*/  UTMACCTL.PF [UR8] ;  /* 0x00000000080079b9 */ /* 0x0003e40008040000 */
[----:B------:R1:W-:Y:S02]  /*0260*/  UTMACCTL.PF [UR6] ;  /* 0x00000000060079b9 */ /* 0x0003e40008040000 */
[----:B------:R1:W-:Y:S02]  /*0270*/  UTMACCTL.PF [UR4] ;  /* 0x00000000040079b9 */ /* 0x0003e40008040000 */
[----:B-1----:R-:W-:Y:S01]  /*0280*/  NOP ;  /* 0x0000000000007918 */ /* 0x002fe20000000000 */
.L_x_0:
[----:B------:R-:W-:Y:S05]  /*0290*/  BRA.U UP5, `(.L_x_1) ;  /* 0x00000001052c7547 */ /* 0x000fea000b800000 */
[----:B------:R-:W1:Y:S01]  /*02a0*/  S2UR UR6, SR_CgaCtaId ;  /* 0x00000000000679c3 */ /* 0x000e620000008800 */
[----:B------:R-:W-:Y:S01]  /*02b0*/  UMOV UR4, 0x400 ;  /* 0x0000040000047882 */ /* 0x000fe20000000000 */
[----:B------:R-:W-:Y:S01]  /*02c0*/  UMOV UR5, 0x20 ;  /* 0x0000002000057882 */ /* 0x000fe20000000000 */
[----:B------:R-:W-:Y:S01]  /*02d0*/  ELECT P0, URZ, PT ;  /* 0x0000000000ff782f */ /* 0x000fe20003800000 */
[----:B-1----:R-:W-:Y:S02]  /*02e0*/  ULEA UR6, UR6, UR4, 0x18 ;  /* 0x0000000406067291 */ /* 0x002fe4000f8ec0ff */
[----:B------:R-:W-:-:S04]  /*02f0*/  UIADD3 UR4, UPT, UPT, -UR5, 0x100000, URZ ;  /* 0x0010000005047890 */ /* 0x000fc8000fffe1ff */
[----:B------:R-:W-:Y:S02]  /*0300*/  USHF.L.U32 UR5, UR4, 0xb, URZ ;  /* 0x0000000b04057899 */ /* 0x000fe400080006ff */
[----:B------:R-:W-:Y:S01]  /*0310*/  USHF.L.U32 UR4, UR4, 0x1, URZ ;  /* 0x0000000104047899 */ /* 0x000fe200080006ff */
[----:B------:R-:W1:Y:S11]  /*0320*/  FENCE.VIEW.ASYNC.S ;  /* 0x00000000000073c6 */ /* 0x000e760000000000 */
[----:B-1----:R1:W2:Y:S01]  /*0330*/  SYNCS.EXCH.64 URZ, [UR6+0x3e0], UR4 ;  /* 0x0003e00406ff75b2 */ /* 0x0022a20008000100 */
[----:B------:R-:W-:Y:S01]  /*0340*/  NOP ;  /* 0x0000000000007918 */ /* 0x000fe20000000000 */
.L_x_1:
[----:B------:R-:W-:Y:S01]  /*0350*/  NOP ;  /* 0x0000000000007918 */ /* 0x000fe20000000000 */
[----:B------:R-:W-:Y:S05]  /*0360*/  BRA.U UP6, `(.L_x_2) ;  /* 0x0000000106347547 */ /* 0x000fea000b800000 */
[----:B-1----:R-:W1:Y:S01]  /*0370*/  S2UR UR4, SR_CgaCtaId ;  /* 0x00000000000479c3 */ /* 0x002e620000008800 */
[----:B------:R-:W-:Y:S01]  /*0380*/  UMOV UR5, 0x400 ;  /* 0x0000040000057882 */ /* 0x000fe20000000000 */
[----:B------:R-:W-:Y:S02]  /*0390*/  UMOV UR6, 0x1 ;  /* 0x0000000100067882 */ /* 0x000fe40000000000 */
[----:B------:R-:W-:-:S04]  /*03a0*/  UIADD3 UR6, UPT, UPT, -UR6, 0x100000, URZ ;  /* 0x0010000006067890 */ /* 0x000fc8000fffe1ff */
[----:B------:R-:W-:Y:S02]  /*03b0*/  USHF.L.U32 UR7, UR6, 0xb, URZ ;  /* 0x0000000b06077899 */ /* 0x000fe400080006ff */
[----:B------:R-:W-:Y:S02]  /*03c0*/  USHF.L.U32 UR6, UR6, 0x1, URZ ;  /* 0x0000000106067899 */ /* 0x000fe400080006ff */
[----:B-1----:R-:W-:Y:S01]  /*03d0*/  ULEA UR4, UR4, UR5, 0x18 ;  /* 0x0000000504047291 */ /* 0x002fe2000f8ec0ff */
[----:B------:R-:W1:Y:S11]  /*03e0*/  FENCE.VIEW.ASYNC.S ;  /* 0x00000000000073c6 */ /* 0x000e760000000000 */
[----:B-1----:R3:W4:Y:S01]  /*03f0*/  SYNCS.EXCH.64 URZ, [UR4], UR6 ;  /* 0x0000000604ff75b2 */ /* 0x0027220008000100 */
[----:B------:R3:W5:Y:S01]  /*0400*/  SYNCS.EXCH.64 URZ, [UR4+0x8], UR6 ;  /* 0x0000080604ff75b2 */ /* 0x0007620008000100 */
[----:B------:R3:W1:Y:S01]  /*0410*/  SYNCS.EXCH.64 URZ, [UR4+0x10], UR6 ;  /* 0x0000100604ff75b2 */ /* 0x0006620008000100 */
[----:B------:R3:W2:Y:S02]  /*0420*/  SYNCS.EXCH.64 URZ, [UR4+0x18], UR6 ;  /* 0x0000180604ff75b2 */ /* 0x0006a40008000100 */
[----:B---3--:R-:W-:Y:S01]  /*0430*/  NOP ;  /* 0x0000000000007918 */ /* 0x008fe20000000000 */
.L_x_2:
[----:B------:R-:W-:Y:S05]  /*0440*/  BRA.U UP6, `(.L_x_3) ;  /* 0x0000000506c07547 */ /* 0x000fea000b800000 */
[----:B-1----:R-:W-:Y:S01]  /*0450*/  UMOV UR4, 0x400 ;  /* 0x0000040000047882 */ /* 0x002fe20000000000 */
[----:B------:R-:W-:Y:S01]  /*0460*/  UMOV UR6, 0x1 ;  /* 0x0000000100067882 */ /* 0x000fe20000000000 */
[----:B------:R-:W-:Y:S02]  /*0470*/  ULEA UR4, UR16, UR4, 0x18 ;  /* 0x0000000410047291 */ /* 0x000fe4000f8ec0ff */
[----:B------:R-:W-:-:S04]  /*0480*/  UIADD3 UR6, UPT, UPT, -UR6, 0x100000, URZ ;  /* 0x0010000006067890 */ /* 0x000fc8000fffe1ff */
[----:B------:R-:W-:Y:S02]  /*0490*/  USHF.L.U32 UR7, UR6, 0xb, URZ ;  /* 0x0000000b06077899 */ /* 0x000fe400080006ff */
[----:B------:R-:W-:Y:S01]  /*04a0*/  USHF.L.U32 UR6, UR6, 0x1, URZ ;  /* 0x0000000106067899 */ /* 0x000fe200080006ff */
[----:B------:R-:W-:Y:S02]  /*04b0*/  UMOV UR8, 0x200 ;  /* 0x0000020000087882 */ /* 0x000fe40000000000 */
[----:B------:R-:W-:-:S04]  /*04c0*/  UIADD3 UR8, UPT, UPT, -UR8, 0x100000, URZ ;  /* 0x0010000008087890 */ /* 0x000fc8000fffe1ff */
[----:B------:R-:W-:Y:S02]  /*04d0*/  USHF.L.U32 UR9, UR8, 0xb, URZ ;  /* 0x0000000b08097899 */ /* 0x000fe400080006ff */
[----:B------:R-:W-:Y:S01]  /*04e0*/  USHF.L.U32 UR8, UR8, 0x1, URZ ;  /* 0x0000000108087899 */ /* 0x000fe200080006ff */
[----:B------:R-:W1:Y:S02]  /*04f0*/  FENCE.VIEW.ASYNC.S ;  /* 0x00000000000073c6 */ /* 0x000e640000000000 */
[----:B-1----:R3:W1:Y:S01]  /*0500*/  SYNCS.EXCH.64 URZ, [UR4+0x20], UR6 ;  /* 0x0000200604ff75b2 */ /* 0x0026620008000100 */
[----:B------:R3:W5:Y:S01]  /*0510*/  SYNCS.EXCH.64 URZ, [UR4+0x28], UR6 ;  /* 0x0000280604ff75b2 */ /* 0x0007620008000100 */
[----:B------:R3:W4:Y:S01]  /*0520*/  SYNCS.EXCH.64 URZ, [UR4+0x30], UR6 ;  /* 0x0000300604ff75b2 */ /* 0x0007220008000100 */
[----:B------:R3:W2:Y:S01]  /*0530*/  SYNCS.EXCH.64 URZ, [UR4+0x38], UR6 ;  /* 0x0000380604ff75b2 */ /* 0x0006a20008000100 */
[----:B------:R3:W1:Y:S01]  /*0540*/  SYNCS.EXCH.64 URZ, [UR4+0x40], UR6 ;  /* 0x0000400604ff75b2 */ /* 0x0006620008000100 */
        /* <DEDUP_REMOVED lines=94> */
[----:B------:R3:W1:Y:S02]  /*0b30*/  SYNCS.EXCH.64 URZ, [UR4+0x338], UR8 ;  /* 0x0003380804ff75b2 */ /* 0x0006640008000100 */
[----:B--2345:R-:W-:Y:S01]  /*0b40*/  NOP ;  /* 0x0000000000007918 */ /* 0x03cfe20000000000 */
.L_x_3:
[----:B------:R-:W-:Y:S05]  /*0b50*/  BRA.U UP6, `(.L_x_4) ;  /* 0x0000000106a07547 */ /* 0x000fea000b800000 */
[----:B-1----:R-:W-:Y:S01]  /*0b60*/  UMOV UR4, 0x400 ;  /* 0x0000040000047882 */ /* 0x002fe20000000000 */
[----:B------:R-:W-:Y:S01]  /*0b70*/  UMOV UR14, 0x8 ;  /* 0x00000008000e7882 */ /* 0x000fe20000000000 */
[----:B------:R-:W-:Y:S01]  /*0b80*/  UMOV UR8, 0x1 ;  /* 0x0000000100087882 */ /* 0x000fe20000000000 */
[----:B------:R-:W-:Y:S02]  /*0b90*/  ULEA UR4, UR16, UR4, 0x18 ;  /* 0x0000000410047291 */ /* 0x000fe4000f8ec0ff */
[----:B------:R-:W-:-:S04]  /*0ba0*/  UIADD3 UR14, UPT, UPT, -UR14, 0x100000, URZ ;  /* 0x001000000e0e7890 */ /* 0x000fc8000fffe1ff */
[----:B------:R-:W-:Y:S02]  /*0bb0*/  USHF.L.U32 UR15, UR14, 0xb, URZ ;  /* 0x0000000b0e0f7899 */ /* 0x000fe400080006ff */
[----:B------:R-:W-:Y:S01]  /*0bc0*/  USHF.L.U32 UR14, UR14, 0x1, URZ ;  /* 0x000000010e0e7899 */ /* 0x000fe200080006ff */
[----:B------:R-:W-:Y:S01]  /*0bd0*/  UMOV UR12, 0x100 ;  /* 0x00000100000c7882 */ /* 0x000fe20000000000 */
        /* <DEDUP_REMOVED lines=10> */
[----:B------:R-:W-:Y:S02]  /*0c80*/  USHF.L.U32 UR6, UR6, 0x1, URZ ;  /* 0x0000000106067899 */ /* 0x000fe400080006ff */
        /* <DEDUP_REMOVED lines=20> */
[----:B---3--:R-:W-:Y:S01]  /*0dd0*/  NOP ;  /* 0x0000000000007918 */ /* 0x008fe20000000000 */
.L_x_4:
[----:B------:R-:W-:Y:S01]  /*0de0*/  NOP ;  /* 0x0000000000007918 */ /* 0x000fe20000000000 */
[----:B------:R-:W-:Y:S05]  /*0df0*/  BRA.U !UP4, `(.L_x_5) ;  /* 0x000000010c087547 */ /* 0x000fea000b800000 */
[----:B-12-45:R-:W-:Y:S01]  /*0e00*/  UCGABAR_ARV ;  /* 0x00000000000079c7 */ /* 0x036fe20008000000 */
[----:B------:R-:W-:Y:S05]  /*0e10*/  BRA `(.L_x_6) ;  /* 0x0000000000047947 */ /* 0x000fea0003800000 */
.L_x_5:
[----:B-12-45:R-:W-:Y:S01]  /*0e20*/  NOP ;  /* 0x0000000000007918 */ /* 0x036fe20000000000 */
.L_x_6:
[----:B------:R-:W-:Y:S05]  /*0e30*/  BRA.U !UP4, `(.L_x_7) ;  /* 0x000000010c0c7547 */ /* 0x000fea000b800000 */
[----:B------:R-:W-:Y:S01]  /*0e40*/  UCGABAR_WAIT ;  /* 0x0000000000007dc7 */ /* 0x000fe20008000000 */
[----:B------:R-:W-:Y:S01]  /*0e50*/  CCTL.IVALL ;  /* 0x00000000ff00798f */ /* 0x000fe20002000000 */
[----:B------:R-:W-:Y:S05]  /*0e60*/  BRA `(.L_x_8) ;  /* 0x0000000000047947 */ /* 0x000fea0003800000 */
.L_x_7:
[----:B------:R-:W-:Y:S06]  /*0e70*/  BAR.SYNC.DEFER_BLOCKING 0x0 ;  /* 0x0000000000007b1d */ /* 0x000fec0000010000 */
.L_x_8:
[----:B------:R-:W1:Y:S02]  /*0e80*/  S2UR UR4, SR_CgaSize ;  /* 0x00000000000479c3 */ /* 0x000e640000008a00 */
[----:B-1----:R-:W-:-:S12]  /*0e90*/  UIMAD UR4, UR4, -0xa0, URZ ;  /* 0xffffff60040478a4 */ /* 0x002fd8000f8e02ff */
[----:B------:R-:W1:Y:S01]  /*0ea0*/  LDCU UR4, c[0x0][UR4+0x2b0] ;  /* 0x00005600040477ac */ /* 0x000e620008000800 */
[----:B------:R-:W-:Y:S01]  /*0eb0*/  I2FP.F32.U32 R2, UR17 ;  /* 0x0000001100027c45 */ /* 0x000fe20008201000 */
[----:B------:R-:W-:Y:S01]  /*0ec0*/  BSSY.RECONVERGENT B1, `(.L_x_9) ;  /* 0x00003d9000017945 */ /* 0x000fe20003800200 */
[----:B------:R-:W-:-:S03]  /*0ed0*/  UISETP.NE.AND UP0, UPT, UR76, 0xe, UPT ;  /* 0x0000000e4c00788c */ /* 0x000fc6000bf05270 */
[----:B-1----:R-:W-:-:S06]  /*0ee0*/  FMUL R2, R2, UR4 ;  /* 0x0000000402027c20 */ /* 0x002fcc0008400000 */
[----:B------:R-:W1:Y:S02]  /*0ef0*/  F2I.U32.TRUNC.NTZ R2, R2 ;  /* 0x0000000200027305 */ /* 0x000e64000020f000 */
[----:B-1----:R-:W-:Y:S01]  /*0f00*/  R2UR UR65, R2 ;  /* 0x00000000024172ca */ /* 0x002fe200000e0000 */
[----:B------:R-:W-:-:S14]  /*0f10*/  BRA.U !UP0, `(.L_x_10) ;  /* 0x0000000108147547 */ /* 0x000fdc000b800000 */
[----:B------:R-:W-:-:S09]  /*0f20*/  UISETP.NE.AND UP0, UPT, UR76, 0xf, UPT ;  /* 0x0000000f4c00788c */ /* 0x000fd2000bf05270 */
[----:B------:R-:W-:Y:S05]  /*0f30*/  BRA.U UP0, `(.L_x_11) ;  /* 0x0000001900f87547 */ /* 0x000fea000b800000 */
[----:B------:R-:W-:-:S08]  /*0f40*/  NOP ;  /* 0x0000000000007918 */ /* 0x000fd00000000000 */
[----:B------:R-:W1:-:S00]  /*0f50*/  USETMAXREG.DEALLOC.CTAPOOL 0x50 ;  /* 0x00000050000079c8 */ /* 0x000e4000080e0500 */
[----:B-1----:R-:W-:Y:S05]  /*0f60*/  BRA `(.L_x_12) ;  /* 0x0000003c00347947 */ /* 0x002fea0003800000 */
.L_x_10:
[----:B------:R-:W-:-:S08]  /*0f70*/  NOP ;  /* 0x0000000000007918 */ /* 0x000fd00000000000 */
[----:B------:R-:W1:-:S00]  /*0f80*/  USETMAXREG.DEALLOC.CTAPOOL 0x50 ;  /* 0x00000050000079c8 */ /* 0x000e4000080e0500 */
[----:B------:R-:W2:Y:S01]  /*0f90*/  LDCU UR4, c[0x0][0x610] ;  /* 0x0000c200ff0477ac */ /* 0x000ea20008000800 */
[----:B-1----:R-:W-:Y:S01]  /*0fa0*/  HFMA2 R5, -RZ, RZ, 0, 5.9604644775390625e-08 ;  /* 0x00000001ff057431 */ /* 0x002fe200000001ff */
[----:B------:R-:W-:Y:S01]  /*0fb0*/  MOV R4, 0x1 ;  /* 0x0000000100047802 */ /* 0x000fe20000000f00 */
[----:B------:R-:W1:Y:S01]  /*0fc0*/  LDCU.U8 UR9, c[0x0][0x614] ;  /* 0x0000c280ff0977ac */ /* 0x000e620008000000 */
[----:B------:R-:W3:Y:S01]  /*0fd0*/  LDCU.U8 UR6, c[0x0][0x615] ;  /* 0x0000c2a0ff0677ac */ /* 0x000ee20008000000 */
[----:B------:R-:W4:Y:S01]  /*0fe0*/  LDCU UR7, c[0x0][0x38c] ;  /* 0x00007180ff0777ac */ /* 0x000f220008000800 */
[----:B------:R-:W5:Y:S01]  /*0ff0*/  LDCU UR8, c[0x0][0x61c] ;  /* 0x0000c380ff0877ac */ /* 0x000f620008000800 */
[----:B--2---:R-:W-:Y:S01]  /*1000*/  UIMAD.WIDE.U32 UR4, UR65, UR4, URZ ;  /* 0x00000004410472a5 */ /* 0x004fe2000f8e00ff */
[----:B------:R-:W2:Y:S03]  /*1010*/  LDCU UR10, c[0x0][0x624] ;  /* 0x0000c480ff0a77ac */ /* 0x000ea60008000800 */
[----:B------:R-:W-:Y:S01]  /*1020*/  UIADD3 UR4, UPT, UPT, UR65, -UR5, URZ ;  /* 0x8000000541047290 */ /* 0x000fe2000fffe0ff */
[----:B------:R-:W2:Y:S03]  /*1030*/  LDCU.U8 UR11, c[0x0][0x620] ;  /* 0x0000c400ff0b77ac */ /* 0x000ea60008000000 */
[----:B-1----:R-:W-:-:S02]  /*1040*/  USHF.R.U32.HI UR4, URZ, UR9, UR4 ;  /* 0x00000009ff047299 */ /* 0x002fc40008011604 */
[----:B----4-:R-:W-:Y:S02]  /*1050*/  UIADD3 UR9, UPT, UPT, UR7, -0x1, URZ ;  /* 0xffffffff07097890 */ /* 0x010fe4000fffe0ff */
[----:B------:R-:W-:Y:S02]  /*1060*/  UIADD3 UR4, UPT, UPT, UR5, UR4, URZ ;  /* 0x0000000405047290 */ /* 0x000fe4000fffe0ff */
[----:B------:R-:W-:Y:S02]  /*1070*/  UISETP.GT.AND UP1, UPT, UR7, URZ, UPT ;  /* 0x000000ff0700728c */ /* 0x000fe4000bf24270 */
[----:B---3--:R-:W-:Y:S02]  /*1080*/  USHF.R.U32.HI UR52, URZ, UR6, UR4 ;  /* 0x00000006ff347299 */ /* 0x008fe40008011604 */
[----:B------:R-:W-:Y:S02]  /*1090*/  UIADD3 UR6, UPT, UPT, -UR7, URZ, URZ ;  /* 0x000000ff07067290 */ /* 0x000fe4000fffe1ff */
[----:B-----5:R-:W-:-:S02]  /*10a0*/  UIMAD.WIDE.U32 UR4, UR52, UR8, URZ ;  /* 0x00000008340472a5 */ /* 0x020fc4000f8e00ff */
[----:B------:R-:W-:Y:S02]  /*10b0*/  USHF.R.S32.HI UR6, URZ, 0x1f, UR6 ;  /* 0x0000001fff067899 */ /* 0x000fe40008011406 */
[----:B------:R-:W-:Y:S02]  /*10c0*/  USHF.R.S32.HI UR8, URZ, 0x1f, UR9 ;  /* 0x0000001fff087899 */ /* 0x000fe40008011409 */
[----:B------:R-:W-:Y:S02]  /*10d0*/  ULEA.HI UR7, UR6, -UR7, URZ, 0x7 ;  /* 0x8000000706077291 */ /* 0x000fe4000f8f38ff */
[----:B--2---:R-:W-:Y:S01]  /*10e0*/  UISETP.GE.AND UP0, UPT, UR65, UR10, UPT ;  /* 0x0000000a4100728c */ /* 0x004fe2000bf06270 */
[----:B------:R-:W-:Y:S01]  /*10f0*/  UMOV UR6, UR5 ;  /* 0x0000000500067c82 */ /* 0x000fe20008000000 */
[----:B------:R-:W-:Y:S02]  /*1100*/  ULEA.HI UR8, UR8, UR9, URZ, 0x7 ;  /* 0x0000000908087291 */ /* 0x000fe4000f8f38ff */
[----:B------:R-:W-:-:S02]  /*1110*/  USHF.R.S32.HI UR4, URZ, 0x7, UR7 ;  /* 0x00000007ff047899 */ /* 0x000fc40008011407 */
[----:B------:R-:W-:Y:S02]  /*1120*/  UIADD3 UR5, UPT, UPT, UR52, -UR6, URZ ;  /* 0x8000000634057290 */ /* 0x000fe4000fffe0ff */
[----:B------:R-:W-:Y:S02]  /*1130*/  ULEA.HI.SX32 UR46, UR8, 0x1, 0x19 ;  /* 0x00000001082e7891 */ /* 0x000fe4000f8fcaff */
[----:B------:R-:W-:Y:S02]  /*1140*/  UIADD3 UR4, UPT, UPT, -UR4, URZ, URZ ;  /* 0x000000ff04047290 */ /* 0x000fe4000fffe1ff */
[----:B------:R-:W-:-:S04]  /*1150*/  USHF.R.U32.HI UR5, URZ, UR11, UR5 ;  /* 0x0000000bff057299 */ /* 0x000fc80008011605 */
[----:B------:R-:W-:Y:S01]  /*1160*/  UIADD3 UR5, UPT, UPT, UR6, UR5, URZ ;  /* 0x0000000506057290 */ /* 0x000fe2000fffe0ff */
[----:B------:R-:W-:Y:S02]  /*1170*/  @!UP1 UMOV UR46, UR4 ;  /* 0x00000004002e9c82 */ /* 0x000fe40008000000 */
[----:B------:R-:W-:Y:S01]  /*1180*/  UMOV UR6, URZ ;  /* 0x000000ff00067c82 */ /* 0x000fe20008000000 */
[----:B------:R-:W-:Y:S08]  /*1190*/  BRA.U UP0, `(.L_x_13) ;  /* 0x0000000d000c7547 */ /* 0x000ff0000b800000 */
[----:B------:R-:W1:Y:S01]  /*11a0*/  LDCU.U8 UR4, c[0x0][0x621] ;  /* 0x0000c420ff0477ac */ /* 0x000e620008000000 */
[----:B------:R-:W-:Y:S02]  /*11b0*/  MOV R4, 0x1 ;  /* 0x0000000100047802 */ /* 0x000fe40000000f00 */
[----:B------:R-:W-:Y:S01]  /*11c0*/  MOV R5, 0x1 ;  /* 0x0000000100057802 */ /* 0x000fe20000000f00 */
[----:B------:R-:W2:Y:S01]  /*11d0*/  LDCU UR6, c[0x0][0x60c] ;  /* 0x0000c180ff0677ac */ /* 0x000ea20008000800 */
[----:B------:R-:W3:Y:S01]  /*11e0*/  LDCU UR7, c[0x0][0x618] ;  /* 0x0000c300ff0777ac */ /* 0x000ee20008000800 */
[----:B------:R-:W-:Y:S01]  /*11f0*/  UMOV UR14, 0x400 ;  /* 0x00000400000e7882 */ /* 0x000fe20000000000 */
[----:B------:R-:W-:Y:S02]  /*1200*/  UIADD3 UR15, UPT, UPT, UR46, -0x1, URZ ;  /* 0xffffffff2e0f7890 */ /* 0x000fe4000fffe0ff */
[----:B------:R-:W-:Y:S02]  /*1210*/  ULEA UR14, UR16, UR14, 0x18 ;  /* 0x0000000e100e7291 */ /* 0x000fe4000f8ec0ff */
[----:B------:R-:W-:-:S02]  /*1220*/  UIADD3 UR43, UPT, UPT, -UR52, URZ, URZ ;  /* 0x000000ff342b7290 */ /* 0x000fc4000fffe1ff */
[----:B-1----:R-:W-:Y:S02]  /*1230*/  USHF.R.U32.HI UR53, URZ, UR4, UR5 ;  /* 0x00000004ff357299 */ /* 0x002fe40008011605 */
[----:B------:R-:W-:Y:S02]  /*1240*/  USHF.L.U32 UR27, UR15, 0x7, URZ ;  /* 0x000000070f1b7899 */ /* 0x000fe400080006ff */
[----:B------:R-:W-:Y:S02]  /*1250*/  UIADD3 UR4, UPT, UPT, -UR53, URZ, URZ ;  /* 0x000000ff35047290 */ /* 0x000fe4000fffe1ff */
[----:B------:R-:W-:Y:S02]  /*1260*/  UIADD3 UR33, UPT, UPT, UR14, 0x8, URZ ;  /* 0x000000080e217890 */ /* 0x000fe4000fffe0ff */
[----:B--2---:R-:W-:Y:S01]  /*1270*/  UIMAD UR43, UR43, UR6, UR65 ;  /* 0x000000062b2b72a4 */ /* 0x004fe2000f8e0241 */
[----:B------:R-:W1:Y:S02]  /*1280*/  S2UR UR47, SR_CgaSize ;  /* 0x00000000002f79c3 */ /* 0x000e640000008a00 */
[----:B-1----:R-:W-:-:S12]  /*1290*/  UIMAD UR47, UR47, -0xa0, URZ ;  /* 0xffffff602f2f78a4 */ /* 0x002fd8000f8e02ff */
[----:B------:R-:W1:Y:S01]  /*12a0*/  LDCU UR47, c[0x0][UR47+0x2c0] ;  /* 0x000058002f2f77ac */ /* 0x000e620008000800 */
[----:B------:R-:W-:Y:S01]  /*12b0*/  UIADD3 UR30, UPT, UPT, UR46, 0x1fffffe, URZ ;  /* 0x01fffffe2e1e7890 */ /* 0x000fe2000fffe0ff */
[----:B------:R-:W2:Y:S01]  /*12c0*/  LDCU.64 UR38, c[0x0][0x348] ;  /* 0x00006900ff2677ac */ /* 0x000ea20008000a00 */
[----:B------:R-:W-:Y:S02]  /*12d0*/  USHF.L.U32 UR26, UR64, 0x5, URZ ;  /* 0x00000005401a7899 */ /* 0x000fe400080006ff */
[----:B------:R-:W-:Y:S02]  /*12e0*/  ULEA UR51, UR64, UR27, 0x6 ;  /* 0x0000001b40337291 */ /* 0x000fe4000f8e30ff */
[----:B------:R-:W-:Y:S02]  /*12f0*/  ULOP3.LUT UR41, UR14, 0xfefffc00, URZ, 0xc0, !UPT ;  /* 0xfefffc000e297892 */ /* 0x000fe4000f8ec0ff */
[----:B---3--:R-:W-:Y:S02]  /*1300*/  UIMAD UR52, UR4, UR7, UR52 ;  /* 0x00000007043472a4 */ /* 0x008fe4000f8e0234 */
[----:B------:R-:W-:-:S02]  /*1310*/  ULOP3.LUT UR33, UR33, 0xfefffc08, URZ, 0xc0, !UPT ;  /* 0xfefffc0821217892 */ /* 0x000fc4000f8ec0ff */
[----:B------:R-:W-:Y:S01]  /*1320*/  UISETP.NE.AND UP0, UPT, UR64, URZ, UPT ;  /* 0x000000ff4000728c */ /* 0x000fe2000bf05270 */
[----:B------:R-:W-:Y:S01]  /*1330*/  UMOV UR6, URZ ;  /* 0x000000ff00067c82 */ /* 0x000fe20008000000 */
[----:B------:R-:W-:-:S09]  /*1340*/  UMOV UR31, UR65 ;  /* 0x00000041001f7c82 */ /* 0x000fd20008000000 */
.L_x_28:
[----:B------:R-:W-:Y:S01]  /*1350*/  ULEA UR4, UR6, UR14, 0x3 ;  /* 0x0000000e06047291 */ /* 0x000fe2000f8e18ff */
[----:B------:R-:W-:Y:S01]  /*1360*/  SHF.L.U32 R6, R4, 0x1f, RZ ;  /* 0x0000001f04067819 */ /* 0x000fe200000006ff */
[----:B------:R-:W-:Y:S02]  /*1370*/  ULEA UR48, UR6, UR14, 0xc ;  /* 0x0000000e06307291 */ /* 0x000fe4000f8e60ff */
[----:B--2---:R-:W-:Y:S02]  /*1380*/  UIADD3 UR9, UP1, UPT, UR38, 0x100, URZ ;  /* 0x0000010026097890 */ /* 0x004fe4000ff3e0ff */
[----:B------:R-:W-:Y:S02]  /*1390*/  UIADD3 UR49, UPT, UPT, UR4, 0x20, URZ ;  /* 0x0000002004317890 */ /* 0x000fe4000fffe0ff */
[----:B------:R-:W-:Y:S01]  /*13a0*/  UIADD3.X UR8, UPT, UPT, URZ, UR39, URZ, UP1, !UPT ;  /* 0x00000027ff087290 */ /* 0x000fe20008ffe4ff */
[----:B------:R-:W2:Y:S01]  /*13b0*/  SYNCS.PHASECHK.TRANS64.TRYWAIT P0, [UR4+0x1a0], R6 ;  /* 0x0001a006ff0075a7 */ /* 0x000ea20008001104 */
[----:B------:R-:W-:-:S02]  /*13c0*/  UIADD3 UR48, UPT, UPT, UR48, 0x8c00, URZ ;  /* 0x00008c0030307890 */ /* 0x000fc4000fffe0ff */
[----:B------:R-:W-:Y:S02]  /*13d0*/  ULOP3.LUT UR49, UR49, 0xfefffff8, URZ, 0xc0, !UPT ;  /* 0xfefffff831317892 */ /* 0x000fe4000f8ec0ff */
[----:B------:R-:W-:Y:S01]  /*13e0*/  UPLOP3.LUT UP3, UPT, UPT, UPT, UP0, 0x80, 0x8 ;  /* 0x000000000008789c */ /* 0x000fe20003f6f000 */
[----:B--2---:R-:W-:Y:S10]  /*13f0*/  @!P0 BRA `(.L_x_14) ;  /* 0x000000b000388947 */ /* 0x004ff40003800000 */
.L_x_103:
[----:B------:R-:W-:Y:S01]  /*1400*/  ULOP3.LUT UR9, UR9, UR8, URZ, 0x3c, !UPT ;  /* 0x0000000809097292 */ /* 0x000fe2000f8e3cff */
[----:B------:R-:W-:Y:S01]  /*1410*/  SHF.L.U32 R3, R5, 0x1f, RZ ;  /* 0x0000001f05037819 */ /* 0x000fe200000006ff */
[----:B------:R-:W-:Y:S02]  /*1420*/  UMOV UR50, URZ ;  /* 0x000000ff00327c82 */ /* 0x000fe40008000000 */
[----:B------:R-:W-:-:S04]  /*1430*/  ULOP3.LUT UR8, UR9, UR8, URZ, 0x3c, !UPT ;  /* 0x0000000809087292 */ /* 0x000fc8000f8e3cff */
[----:B------:R-:W-:Y:S01]  /*1440*/  ULOP3.LUT UR9, UR9, UR8, URZ, 0x3c, !UPT ;  /* 0x0000000809097292 */ /* 0x000fe2000f8e3cff */
[----:B------:R-:W-:Y:S11]  /*1450*/  BRA.U UP3, `(.L_x_15) ;  /* 0x00000001030c7547 */ /* 0x000ff6000b800000 */
[----:B------:R-:W-:-:S13]  /*1460*/  ELECT P0, URZ, PT ;  /* 0x0000000000ff782f */ /* 0x000fda0003800000 */
[----:B--2---:R-:W-:-:S04]  /*1470*/  @P0 MOV R2, 0x2000 ;  /* 0x0000200000020802 */ /* 0x004fc80000000f00 */
[----:B------:R3:W-:Y:S03]  /*1480*/  @P0 SYNCS.ARRIVE.TRANS64 RZ, [UR4+0x20], R2 ;  /* 0x00002002ffff09a7 */ /* 0x0007e60008000004 */
.L_x_15:
[----:B------:R4:W-:Y:S01]  /*1490*/  UTMALDG.4D.2CTA [UR48], [UR8], desc[URZ] ;  /* 0x0000ff30080075b4 */ /* 0x0009e20008219000 */
[----:B------:R-:W5:Y:S01]  /*14a0*/  SYNCS.PHASECHK.TRANS64.TRYWAIT P0, [UR14+0x10], R3 ;  /* 0x00001003ff0075a7 */ /* 0x000f62000800110e */
[----:B------:R-:W-:Y:S02]  /*14b0*/  UIADD3 UR4, UP1, UPT, UR38, 0x80, URZ ;  /* 0x0000008026047890 */ /* 0x000fe4000ff3e0ff */
[----:B------:R-:W-:Y:S02]  /*14c0*/  ULEA UR43, UR43, UR64, 0x2 ;  /* 0x000000402b2b7291 */ /* 0x000fe4000f8e10ff */
[----:B------:R-:W-:Y:S02]  /*14d0*/  UIADD3 UR40, UPT, UPT, UR14, 0x4c00, URZ ;  /* 0x00004c000e287890 */ /* 0x000fe4000fffe0ff */
[----:B------:R-:W-:Y:S02]  /*14e0*/  UIADD3.X UR5, UPT, UPT, URZ, UR39, URZ, UP1, !UPT ;  /* 0x00000027ff057290 */ /* 0x000fe40008ffe4ff */
[----:B------:R-:W-:Y:S01]  /*14f0*/  USHF.L.U32 UR43, UR43, 0x7, URZ ;  /* 0x000000072b2b7899 */ /* 0x000fe200080006ff */
[----:B------:R-:W-:Y:S01]  /*1500*/  UMOV UR42, URZ ;  /* 0x000000ff002a7c82 */ /* 0x000fe20008000000 */
[----:B------:R-:W-:Y:S01]  /*1510*/  UMOV UR44, UR52 ;  /* 0x00000034002c7c82 */ /* 0x000fe20008000000 */
[----:B------:R-:W-:Y:S01]  /*1520*/  UMOV UR45, UR53 ;  /* 0x00000035002d7c82 */ /* 0x000fe20008000000 */
[----:B----45:R-:W-:Y:S06]  /*1530*/  @!P0 BRA `(.L_x_16) ;  /* 0x000000b000048947 */ /* 0x030fec0003800000 */
.L_x_105:
[----:B------:R-:W-:Y:S05]  /*1540*/  BRA.U UP3, `(.L_x_17) ;  /* 0x00000001030c7547 */ /* 0x000fea000b800000 */
[----:B------:R-:W-:-:S13]  /*1550*/  ELECT P0, URZ, PT ;  /* 0x0000000000ff782f */ /* 0x000fda0003800000 */
[----:B--23--:R-:W-:-:S04]  /*1560*/  @P0 MOV R2, 0x4000 ;  /* 0x0000400000020802 */ /* 0x00cfc80000000f00 */
[----:B------:R4:W-:Y:S03]  /*1570*/  @P0 SYNCS.ARRIVE.TRANS64 RZ, [UR14], R2 ;  /* 0x00000002ffff09a7 */ /* 0x0009e6000800000e */
.L_x_17:
[----:B------:R5:W-:Y:S01]  /*1580*/  UTMALDG.4D.2CTA [UR40], [UR4], desc[URZ] ;  /* 0x0000ff28040075b4 */ /* 0x000be20008219000 */
[----:B------:R-:W2:Y:S01]  /*1590*/  SYNCS.PHASECHK.TRANS64.TRYWAIT P0, [UR14+0x18], R3 ;  /* 0x00001803ff0075a7 */ /* 0x000ea2000800110e */
[----:B------:R-:W-:Y:S02]  /*15a0*/  UIADD3 UR6, UPT, UPT, UR6, 0x1, URZ ;  /* 0x0000000106067890 */ /* 0x000fe4000fffe0ff */
[----:B------:R-:W-:Y:S02]  /*15b0*/  UIADD3 UR9, UP1, UPT, UR38, 0x80, URZ ;  /* 0x0000008026097890 */ /* 0x000fe4000ff3e0ff */
[----:B------:R-:W-:Y:S02]  /*15c0*/  UISETP.NE.AND UP2, UPT, UR6, 0x30, UPT ;  /* 0x000000300600788c */ /* 0x000fe4000bf45270 */
[----:B------:R-:W-:Y:S02]  /*15d0*/  UIADD3 UR32, UPT, UPT, UR14, 0x6c00, URZ ;  /* 0x00006c000e207890 */ /* 0x000fe4000fffe0ff */
[----:B------:R-:W-:-:S02]  /*15e0*/  UIADD3.X UR8, UPT, UPT, URZ, UR39, URZ, UP1, !UPT ;  /* 0x00000027ff087290 */ /* 0x000fc40008ffe4ff */
[----:B------:R-:W-:Y:S02]  /*15f0*/  USEL UR6, UR6, URZ, UP2 ;  /* 0x000000ff06067287 */ /* 0x000fe40009000000 */
[----:B------:R-:W-:Y:S02]  /*1600*/  UIADD3 UR35, UPT, UPT, UR43, 0x100, URZ ;  /* 0x000001002b237890 */ /* 0x000fe4000fffe0ff */
[----:B-----5:R-:W-:Y:S01]  /*1610*/  USEL UR5, URZ, 0x1, UP2 ;  /* 0x00000001ff057887 */ /* 0x020fe20009000000 */
[----:B--2---:R-:W-:Y:S11]  /*1620*/  @!P0 BRA `(.L_x_18) ;  /* 0x000000ac00e88947 */ /* 0x004ff60003800000 */
.L_x_107:
[----:B------:R-:W-:Y:S01]  /*1630*/  ULOP3.LUT UR9, UR9, UR8, URZ, 0x3c, !UPT ;  /* 0x0000000809097292 */ /* 0x000fe2000f8e3cff */
[----:B------:R-:W-:Y:S01]  /*1640*/  LOP3.LUT R4, R4, UR5, RZ, 0x3c, !PT ;  /* 0x0000000504047c12 */ /* 0x000fe2000f8e3cff */
[----:B------:R-:W-:Y:S02]  /*1650*/  ULEA UR4, UR6, UR14, 0x3 ;  /* 0x0000000e06047291 */ /* 0x000fe4000f8e18ff */
[----:B------:R-:W-:Y:S01]  /*1660*/  ULOP3.LUT UR8, UR9, UR8, URZ, 0x3c, !UPT ;  /* 0x0000000809087292 */ /* 0x000fe2000f8e3cff */
[----:B------:R-:W-:Y:S01]  /*1670*/  SHF.L.U32 R3, R4, 0x1f, RZ ;  /* 0x0000001f04037819 */ /* 0x000fe200000006ff */
[----:B------:R-:W-:Y:S01]  /*1680*/  UMOV UR34, URZ ;  /* 0x000000ff00227c82 */ /* 0x000fe20008000000 */
[----:B------:R-:W-:Y:S01]  /*1690*/  UMOV UR36, UR52 ;  /* 0x0000003400247c82 */ /* 0x000fe20008000000 */
[----:B------:R-:W-:Y:S01]  /*16a0*/  UMOV UR37, UR53 ;  /* 0x0000003500257c82 */ /* 0x000fe20008000000 */
[----:B------:R-:W-:Y:S01]  /*16b0*/  ULOP3.LUT UR9, UR9, UR8, URZ, 0x3c, !UPT ;  /* 0x0000000809097292 */ /* 0x000fe2000f8e3cff */
[----:B------:R-:W-:Y:S11]  /*16c0*/  BRA.U UP3, `(.L_x_19) ;  /* 0x00000001030c7547 */ /* 0x000ff6000b800000 */
[----:B------:R-:W-:-:S13]  /*16d0*/  ELECT P0, URZ, PT ;  /* 0x0000000000ff782f */ /* 0x000fda0003800000 */
[----:B--234-:R-:W-:-:S04]  /*16e0*/  @P0 MOV R2, 0x4000 ;  /* 0x0000400000020802 */ /* 0x01cfc80000000f00 */
[----:B------:R5:W-:Y:S03]  /*16f0*/  @P0 SYNCS.ARRIVE.TRANS64 RZ, [UR14+0x8], R2 ;  /* 0x00000802ffff09a7 */ /* 0x000be6000800000e */
.L_x_19:
[----:B------:R2:W-:Y:S01]  /*1700*/  UTMALDG.4D.2CTA [UR32], [UR8], desc[URZ] ;  /* 0x0000ff20080075b4 */ /* 0x0005e20008219000 */
[----:B------:R-:W3:Y:S01]  /*1710*/  SYNCS.PHASECHK.TRANS64.TRYWAIT P0, [UR4+0x1a0], R3 ;  /* 0x0001a003ff0075a7 */ /* 0x000ee20008001104 */
[----:B------:R-:W-:Y:S02]  /*1720*/  ULEA UR24, UR6, UR14, 0xc ;  /* 0x0000000e06187291 */ /* 0x000fe4000f8e60ff */
[----:B------:R-:W-:Y:S02]  /*1730*/  UIADD3 UR25, UPT, UPT, UR4, 0x20, URZ ;  /* 0x0000002004197890 */ /* 0x000fe4000fffe0ff */
[----:B------:R-:W-:Y:S02]  /*1740*/  UIADD3 UR24, UPT, UPT, UR24, 0x8c00, URZ ;  /* 0x00008c0018187890 */ /* 0x000fe4000fffe0ff */
[----:B------:R-:W-:Y:S02]  /*1750*/  ULOP3.LUT UR25, UR25, 0xfefffff8, URZ, 0xc0, !UPT ;  /* 0xfefffff819197892 */ /* 0x000fe4000f8ec0ff */
[----:B--2---:R-:W-:-:S04]  /*1760*/  UIADD3 UR9, UP1, UPT, UR38, 0x180, URZ ;  /* 0x0000018026097890 */ /* 0x004fc8000ff3e0ff */
[----:B------:R-:W-:Y:S01]  /*1770*/  UIADD3.X UR8, UPT, UPT, URZ, UR39, URZ, UP1, !UPT ;  /* 0x00000027ff087290 */ /* 0x000fe20008ffe4ff */
[----:B---3--:R-:W-:Y:S11]  /*1780*/  @!P0 BRA `(.L_x_20) ;  /* 0x000000ac00b08947 */ /* 0x008ff60003800000 */
.L_x_109:
[----:B------:R-:W-:Y:S01]  /*1790*/  ULOP3.LUT UR9, UR9, UR8, URZ, 0x3c, !UPT ;  /* 0x0000000809097292 */ /* 0x000fe2000f8e3cff */
[----:B------:R-:W-:Y:S01]  /*17a0*/  UMOV UR28, UR52 ;  /* 0x00000034001c7c82 */ /* 0x000fe20008000000 */
[----:B------:R-:W-:Y:S02]  /*17b0*/  UMOV UR29, UR53 ;  /* 0x00000035001d7c82 */ /* 0x000fe40008000000 */
[----:B------:R-:W-:-:S04]  /*17c0*/  ULOP3.LUT UR8, UR9, UR8, URZ, 0x3c, !UPT ;  /* 0x0000000809087292 */ /* 0x000fc8000f8e3cff */
[----:B------:R-:W-:Y:S01]  /*17d0*/  ULOP3.LUT UR9, UR9, UR8, URZ, 0x3c, !UPT ;  /* 0x0000000809097292 */ /* 0x000fe2000f8e3cff */
[----:B------:R-:W-:Y:S11]  /*17e0*/  BRA.U UP3, `(.L_x_21) ;  /* 0x00000001030c7547 */ /* 0x000ff6000b800000 */
[----:B------:R-:W-:-:S13]  /*17f0*/  ELECT P0, URZ, PT ;  /* 0x0000000000ff782f */ /* 0x000fda0003800000 */
[----:B--2-45:R-:W-:-:S04]  /*1800*/  @P0 MOV R2, 0x2000 ;  /* 0x0000200000020802 */ /* 0x034fc80000000f00 */
[----:B------:R3:W-:Y:S03]  /*1810*/  @P0 SYNCS.ARRIVE.TRANS64 RZ, [UR4+0x20], R2 ;  /* 0x00002002ffff09a7 */ /* 0x0007e60008000004 */
.L_x_21:
[----:B------:R2:W-:Y:S01]  /*1820*/  UTMALDG.4D.2CTA [UR24], [UR8], desc[URZ] ;  /* 0x0000ff18080075b4 */ /* 0x0005e20008219000 */
[----:B------:R-:W-:Y:S01]  /*1830*/  UIADD3 UR6, UPT, UPT, UR6, 0x1, URZ ;  /* 0x0000000106067890 */ /* 0x000fe2000fffe0ff */
[----:B------:R-:W-:-:S03]  /*1840*/  LOP3.LUT R5, R5, 0x1, RZ, 0x3c, !PT ;  /* 0x0000000105057812 */ /* 0x000fc600078e3cff */
[----:B------:R-:W-:-:S04]  /*1850*/  UISETP.NE.AND UP1, UPT, UR6, 0x30, UPT ;  /* 0x000000300600788c */ /* 0x000fc8000bf25270 */
[----:B------:R-:W-:Y:S02]  /*1860*/  USEL UR6, UR6, URZ, UP1 ;  /* 0x000000ff06067287 */ /* 0x000fe40008800000 */
[----:B------:R-:W-:Y:S02]  /*1870*/  USEL UR4, URZ, 0x1, UP1 ;  /* 0x00000001ff047887 */ /* 0x000fe40008800000 */
[----:B------:R-:W-:-:S04]  /*1880*/  UISETP.GE.AND UP1, UPT, UR46, 0x2, UPT ;  /* 0x000000022e00788c */ /* 0x000fc8000bf26270 */
[----:B------:R-:W-:-:S05]  /*1890*/  LOP3.LUT R4, R4, UR4, RZ, 0x3c, !PT ;  /* 0x0000000404047c12 */ /* 0x000fca000f8e3cff */
[----:B--2---:R-:W-:Y:S05]  /*18a0*/  BRA.U !UP1, `(.L_x_22) ;  /* 0x0000000109dc7547 */ /* 0x004fea000b800000 */
[----:B------:R-:W-:Y:S02]  /*18b0*/  UIADD3 UR22, UP1, UPT, UR38, 0x180, URZ ;  /* 0x0000018026167890 */ /* 0x000fe4000ff3e0ff */
[----:B------:R-:W-:Y:S02]  /*18c0*/  UIADD3 UR24, UP2, UPT, UR38, 0x100, URZ ;  /* 0x0000010026187890 */ /* 0x000fe4000ff5e0ff */
[----:B------:R-:W-:Y:S02]  /*18d0*/  UIADD3.X UR23, UPT, UPT, URZ, UR39, URZ, UP1, !UPT ;  /* 0x00000027ff177290 */ /* 0x000fe40008ffe4ff */
[----:B------:R-:W-:Y:S02]  /*18e0*/  UIADD3.X UR25, UPT, UPT, URZ, UR39, URZ, UP2, !UPT ;  /* 0x00000027ff197290 */ /* 0x000fe400097fe4ff */
[----:B------:R-:W-:Y:S01]  /*18f0*/  UISETP.NE.AND UP1, UPT, UR64, URZ, UPT ;  /* 0x000000ff4000728c */ /* 0x000fe2000bf25270 */
[----:B------:R-:W-:Y:S01]  /*1900*/  UMOV UR7, URZ ;  /* 0x000000ff00077c82 */ /* 0x000fe20008000000 */
[----:B------:R-:W-:-:S09]  /*1910*/  UMOV UR18, URZ ;  /* 0x000000ff00127c82 */ /* 0x000fd20008000000 */
.L_x_27:
[----:B------:R-:W-:Y:S01]  /*1920*/  ULEA UR4, UR6, UR14, 0x3 ;  /* 0x0000000e06047291 */ /* 0x000fe2000f8e18ff */
[----:B--2345:R-:W-:Y:S01]  /*1930*/  SHF.L.U32 R2, R4, 0x1f, RZ ;  /* 0x0000001f04027819 */ /* 0x03cfe200000006ff */
[----:B------:R-:W-:Y:S02]  /*1940*/  UIADD3 UR5, UPT, UPT, UR6, 0x1, URZ ;  /* 0x0000000106057890 */ /* 0x000fe4000fffe0ff */
[----:B------:R-:W-:Y:S02]  /*1950*/  UIADD3 UR11, UPT, UPT, UR30, -UR7, URZ ;  /* 0x800000071e0b7290 */ /* 0x000fe4000fffe0ff */
[----:B------:R-:W-:Y:S02]  /*1960*/  UISETP.NE.AND UP2, UPT, UR5, 0x30, UPT ;  /* 0x000000300500788c */ /* 0x000fe4000bf45270 */
[----:B------:R-:W-:Y:S01]  /*1970*/  ULEA UR16, UR6, UR14, 0xc ;  /* 0x0000000e06107291 */ /* 0x000fe2000f8e60ff */
[----:B------:R-:W2:Y:S01]  /*1980*/  SYNCS.PHASECHK.TRANS64.TRYWAIT P0, [UR4+0x1a0], R2 ;  /* 0x0001a002ff0075a7 */ /* 0x000ea20008001104 */
[----:B------:R-:W-:-:S02]  /*1990*/  USEL UR8, URZ, 0x1, UP2 ;  /* 0x00000001ff087887 */ /* 0x000fc40009000000 */
[----:B------:R-:W-:Y:S02]  /*19a0*/  UIADD3 UR17, UPT, UPT, UR4, 0x20, URZ ;  /* 0x0000002004117890 */ /* 0x000fe4000fffe0ff */
[----:B------:R-:W-:Y:S02]  /*19b0*/  USHF.L.U32 UR11, UR11, 0x7, URZ ;  /* 0x000000070b0b7899 */ /* 0x000fe400080006ff */
[----:B------:R-:W-:Y:S01]  /*19c0*/  USEL UR6, UR5, URZ, UP2 ;  /* 0x000000ff05067287 */ /* 0x000fe20009000000 */
[----:B------:R-:W-:Y:S01]  /*19d0*/  LOP3.LUT R4, R4, UR8, RZ, 0x3c, !PT ;  /* 0x0000000804047c12 */ /* 0x000fe2000f8e3cff */
[----:B------:R-:W-:Y:S02]  /*19e0*/  UIADD3 UR16, UPT, UPT, UR16, 0x8c00, URZ ;  /* 0x00008c0010107890 */ /* 0x000fe4000fffe0ff */
[----:B------:R-:W-:Y:S02]  /*19f0*/  ULOP3.LUT UR17, UR17, 0xfefffff8, URZ, 0xc0, !UPT ;  /* 0xfefffff811117892 */ /* 0x000fe4000f8ec0ff */
[----:B------:R-:W-:-:S02]  /*1a00*/  ULEA UR19, UR64, UR11, 0x6 ;  /* 0x0000000b40137291 */ /* 0x000fc4000f8e30ff */
[----:B------:R-:W-:Y:S01]  /*1a10*/  ULEA UR5, UR6, UR14, 0x3 ;  /* 0x0000000e06057291 */ /* 0x000fe2000f8e18ff */
[----:B--2---:R-:W-:Y:S11]  /*1a20*/  @!P0 BRA `(.L_x_23) ;  /* 0x000000ac00288947 */ /* 0x004ff60003800000 */
.L_x_111:
[----:B--2---:R-:W-:Y:S01]  /*1a30*/  SHF.L.U32 R3, R4, 0x1f, RZ ;  /* 0x0000001f04037819 */ /* 0x004fe200000006ff */
[----:B------:R-:W-:Y:S01]  /*1a40*/  UMOV UR20, UR52 ;  /* 0x0000003400147c82 */ /* 0x000fe20008000000 */
[----:B------:R-:W-:Y:S01]  /*1a50*/  UMOV UR21, UR53 ;  /* 0x0000003500157c82 */ /* 0x000fe20008000000 */
[----:B------:R-:W-:Y:S05]  /*1a60*/  BRA.U UP3, `(.L_x_24) ;  /* 0x00000001030c7547 */ /* 0x000fea000b800000 */
[----:B------:R-:W-:-:S13]  /*1a70*/  ELECT P0, URZ, PT ;  /* 0x0000000000ff782f */ /* 0x000fda0003800000 */
[----:B------:R-:W-:-:S04]  /*1a80*/  @P0 MOV R2, 0x2000 ;  /* 0x0000200000020802 */ /* 0x000fc80000000f00 */
[----:B------:R2:W-:Y:S03]  /*1a90*/  @P0 SYNCS.ARRIVE.TRANS64 RZ, [UR4+0x20], R2 ;  /* 0x00002002ffff09a7 */ /* 0x0005e60008000004 */
.L_x_24:
[----:B------:R3:W-:Y:S01]  /*1aa0*/  UTMALDG.4D.2CTA [UR16], [UR24], desc[URZ] ;  /* 0x0000ff10180075b4 */ /* 0x0007e20008219000 */
[----:B------:R-:W4:Y:S01]  /*1ab0*/  SYNCS.PHASECHK.TRANS64.TRYWAIT P0, [UR5+0x1a0], R3 ;  /* 0x0001a003ff0075a7 */ /* 0x000f220008001105 */
[----:B------:R-:W-:Y:S01]  /*1ac0*/  UPLOP3.LUT UP3, UPT, UPT, UPT, UP1, 0x80, 0x8 ;  /* 0x000000000008789c */ /* 0x000fe20003f6f010 */
[----:B---34-:R-:W-:Y:S10]  /*1ad0*/  @!P0 BRA `(.L_x_25) ;  /* 0x000000ac001c8947 */ /* 0x018ff40003800000 */
.L_x_113:
[----:B------:R-:W-:Y:S05]  /*1ae0*/  BRA.U UP3, `(.L_x_26) ;  /* 0x00000001030c7547 */ /* 0x000fea000b800000 */
[----:B------:R-:W-:-:S13]  /*1af0*/  ELECT P0, URZ, PT ;  /* 0x0000000000ff782f */ /* 0x000fda0003800000 */
[----:B--2---:R-:W-:-:S04]  /*1b00*/  @P0 MOV R2, 0x2000 ;  /* 0x0000200000020802 */ /* 0x004fc80000000f00 */
[----:B------:R3:W-:Y:S03]  /*1b10*/  @P0 SYNCS.ARRIVE.TRANS64 RZ, [UR5+0x20], R2 ;  /* 0x00002002ffff09a7 */ /* 0x0007e60008000005 */
.L_x_26:
[----:B------:R-:W-:Y:S02]  /*1b20*/  UIADD3 UR9, UPT, UPT, UR5, 0x20, URZ ;  /* 0x0000002005097890 */ /* 0x000fe4000fffe0ff */
[----:B------:R-:W-:Y:S02]  /*1b30*/  ULEA UR8, UR6, UR14, 0xc ;  /* 0x0000000e06087291 */ /* 0x000fe4000f8e60ff */
[----:B------:R-:W-:Y:S02]  /*1b40*/  ULOP3.LUT UR9, UR9, 0xfefffff8, URZ, 0xc0, !UPT ;  /* 0xfefffff809097892 */ /* 0x000fe4000f8ec0ff */
[----:B------:R-:W-:Y:S01]  /*1b50*/  UIADD3 UR8, UPT, UPT, UR8, 0x8c00, URZ ;  /* 0x00008c0008087890 */ /* 0x000fe2000fffe0ff */
[----:B------:R-:W-:Y:S01]  /*1b60*/  UMOV UR10, UR26 ;  /* 0x0000001a000a7c82 */ /* 0x000fe20008000000 */
[----:B------:R-:W-:Y:S01]  /*1b70*/  UMOV UR12, UR52 ;  /* 0x00000034000c7c82 */ /* 0x000fe20008000000 */
[----:B------:R-:W-:Y:S01]  /*1b80*/  UMOV UR13, UR53 ;  /* 0x00000035000d7c82 */ /* 0x000fe20008000000 */
[----:B------:R-:W-:-:S02]  /*1b90*/  UIADD3 UR4, UPT, UPT, UR6, 0x1, URZ ;  /* 0x0000000106047890 */ /* 0x000fc4000fffe0ff */
[----:B------:R-:W-:-:S03]  /*1ba0*/  UIADD3 UR7, UPT, UPT, UR7, 0x1, URZ ;  /* 0x0000000107077890 */ /* 0x000fc6000fffe0ff */
[----:B------:R4:W-:Y:S01]  /*1bb0*/  UTMALDG.4D.2CTA [UR8], [UR22], desc[URZ] ;  /* 0x0000ff08160075b4 */ /* 0x0009e20008219000 */
[----:B------:R-:W-:-:S04]  /*1bc0*/  UISETP.NE.AND UP2, UPT, UR4, 0x30, UPT ;  /* 0x000000300400788c */ /* 0x000fc8000bf45270 */
[----:B------:R-:W-:Y:S02]  /*1bd0*/  USEL UR6, UR4, URZ, UP2 ;  /* 0x000000ff04067287 */ /* 0x000fe40009000000 */
[----:B------:R-:W-:Y:S02]  /*1be0*/  USEL UR4, URZ, 0x1, UP2 ;  /* 0x00000001ff047887 */ /* 0x000fe40009000000 */
[----:B------:R-:W-:-:S04]  /*1bf0*/  UISETP.NE.AND UP2, UPT, UR7, UR15, UPT ;  /* 0x0000000f0700728c */ /* 0x000fc8000bf45270 */
[----:B------:R-:W-:-:S05]  /*1c00*/  LOP3.LUT R4, R4, UR4, RZ, 0x3c, !PT ;  /* 0x0000000404047c12 */ /* 0x000fca000f8e3cff */
[----:B----4-:R-:W-:Y:S05]  /*1c10*/  BRA.U UP2, `(.L_x_27) ;  /* 0xfffffffd02407547 */ /* 0x010fea000b83ffff */
.L_x_22:
[----:B------:R-:W2:Y:S01]  /*1c20*/  LDCU UR4, c[0x0][0x610] ;  /* 0x0000c200ff0477ac */ /* 0x000ea20008000800 */
[----:B------:R-:W3:Y:S01]  /*1c30*/  LDCU.U8 UR10, c[0x0][0x614] ;  /* 0x0000c280ff0a77ac */ /* 0x000ee20008000000 */
[----:B-1----:R-:W-:Y:S01]  /*1c40*/  UIADD3 UR31, UPT, UPT, UR47, UR31, URZ ;  /* 0x0000001f2f1f7290 */ /* 0x002fe2000fffe0ff */
[----:B------:R-:W1:Y:S01]  /*1c50*/  LDCU.U8 UR7, c[0x0][0x615] ;  /* 0x0000c2a0ff0777ac */ /* 0x000e620008000000 */
[----:B------:R-:W4:Y:S02]  /*1c60*/  LDCU.64 UR8, c[0x0][0x618] ;  /* 0x0000c300ff0877ac */ /* 0x000f240008000a00 */
[----:B--2---:R-:W-:Y:S01]  /*1c70*/  UIMAD.WIDE.U32 UR4, UR31, UR4, URZ ;  /* 0x000000041f0472a5 */ /* 0x004fe2000f8e00ff */
[----:B------:R-:W2:Y:S01]  /*1c80*/  LDCU.U8 UR11, c[0x0][0x620] ;  /* 0x0000c400ff0b77ac */ /* 0x000ea20008000000 */
[----:B------:R-:W5:Y:S05]  /*1c90*/  LDCU UR43, c[0x0][0x60c] ;  /* 0x0000c180ff2b77ac */ /* 0x000f6a0008000800 */
[----:B------:R-:W-:-:S02]  /*1ca0*/  UMOV UR4, UR5 ;  /* 0x0000000500047c82 */ /* 0x000fc40008000000 */
[----:B------:R-:W-:-:S04]  /*1cb0*/  UIADD3 UR52, UPT, UPT, UR31, -UR4, URZ ;  /* 0x800000041f347290 */ /* 0x000fc8000fffe0ff */
[----:B---3--:R-:W-:Y:S01]  /*1cc0*/  USHF.R.U32.HI UR52, URZ, UR10, UR52 ;  /* 0x0000000aff347299 */ /* 0x008fe20008011634 */
[----:B------:R-:W3:Y:S03]  /*1cd0*/  LDCU.U8 UR10, c[0x0][0x621] ;  /* 0x0000c420ff0a77ac */ /* 0x000ee60008000000 */
[----:B------:R-:W-:-:S04]  /*1ce0*/  UIADD3 UR52, UPT, UPT, UR4, UR52, URZ ;  /* 0x0000003404347290 */ /* 0x000fc8000fffe0ff */
[----:B-1----:R-:W-:Y:S01]  /*1cf0*/  USHF.R.U32.HI UR52, URZ, UR7, UR52 ;  /* 0x00000007ff347299 */ /* 0x002fe20008011634 */
[----:B------:R-:W1:Y:S03]  /*1d00*/  LDCU UR7, c[0x0][0x624] ;  /* 0x0000c480ff0777ac */ /* 0x000e660008000800 */
[----:B----4-:R-:W-:-:S07]  /*1d10*/  UIMAD.WIDE.U32 UR4, UR52, UR9, URZ ;  /* 0x00000009340472a5 */ /* 0x010fce000f8e00ff */
[----:B------:R-:W-:Y:S02]  /*1d20*/  UMOV UR4, UR5 ;  /* 0x0000000500047c82 */ /* 0x000fe40008000000 */
[----:B------:R-:W-:-:S04]  /*1d30*/  UIADD3 UR5, UPT, UPT, UR52, -UR4, URZ ;  /* 0x8000000434057290 */ /* 0x000fc8000fffe0ff */
[----:B--2---:R-:W-:Y:S02]  /*1d40*/  USHF.R.U32.HI UR5, URZ, UR11, UR5 ;  /* 0x0000000bff057299 */ /* 0x004fe40008011605 */
[----:B-1----:R-:W-:Y:S02]  /*1d50*/  UISETP.GE.AND UP1, UPT, UR31, UR7, UPT ;  /* 0x000000071f00728c */ /* 0x002fe4000bf26270 */
[----:B------:R-:W-:Y:S02]  /*1d60*/  UIADD3 UR4, UPT, UPT, UR4, UR5, URZ ;  /* 0x0000000504047290 */ /* 0x000fe4000fffe0ff */
[----:B------:R-:W-:Y:S02]  /*1d70*/  UIADD3 UR5, UPT, UPT, -UR52, URZ, URZ ;  /* 0x000000ff34057290 */ /* 0x000fe4000fffe1ff */
[----:B---3--:R-:W-:Y:S02]  /*1d80*/  USHF.R.U32.HI UR53, URZ, UR10, UR4 ;  /* 0x0000000aff357299 */ /* 0x008fe40008011604 */
[----:B-----5:R-:W-:-:S02]  /*1d90*/  UIMAD UR43, UR43, UR5, UR31 ;  /* 0x000000052b2b72a4 */ /* 0x020fc4000f8e021f */
[----:B------:R-:W-:-:S04]  /*1da0*/  UIADD3 UR4, UPT, UPT, -UR53, URZ, URZ ;  /* 0x000000ff35047290 */ /* 0x000fc8000fffe1ff */
[----:B------:R-:W-:Y:S01]  /*1db0*/  UIMAD UR52, UR8, UR4, UR52 ;  /* 0x00000004083472a4 */ /* 0x000fe2000f8e0234 */
[----:B------:R-:W-:Y:S11]  /*1dc0*/  BRA.U !UP1, `(.L_x_28) ;  /* 0xfffffff509607547 */ /* 0x000ff6000b83ffff */
.L_x_13:
[----:B------:R-:W-:Y:S02]  /*1dd0*/  UISETP.NE.AND UP0, UPT, UR6, 0x2f, UPT ;  /* 0x0000002f0600788c */ /* 0x000fe4000bf05270 */
[----:B------:R-:W-:-:S04]  /*1de0*/  UIADD3 UR4, UPT, UPT, UR6, 0x2, URZ ;  /* 0x0000000206047890 */ /* 0x000fc8000fffe0ff */
[----:B------:R-:W-:-:S04]  /*1df0*/  USEL UR4, UR4, 0x1, UP0 ;  /* 0x0000000104047887 */ /* 0x000fc80008000000 */
[----:B------:R-:W-:Y:S02]  /*1e00*/  UISETP.NE.AND UP1, UPT, UR4, 0x30, UPT ;  /* 0x000000300400788c */ /* 0x000fe4000bf25270 */
[----:B------:R-:W-:-:S04]  /*1e10*/  UIADD3 UR4, UPT, UPT, UR4, 0x1, URZ ;  /* 0x0000000104047890 */ /* 0x000fc8000fffe0ff */
[----:B------:R-:W-:Y:S02]  /*1e20*/  USEL UR27, UR4, 0x1, UP1 ;  /* 0x00000001041b7887 */ /* 0x000fe40008800000 */
[----:B------:R-:W-:Y:S02]  /*1e30*/  UISETP.EQ.XOR UP1, UPT, UR6, 0x2f, !UP1 ;  /* 0x0000002f0600788c */ /* 0x000fe4000cf22a70 */
[----:B------:R-:W-:Y:S02]  /*1e40*/  UISETP.NE.AND UP0, UPT, UR27, 0x30, UPT ;  /* 0x000000301b00788c */ /* 0x000fe4000bf05270 */
[----:B------:R-:W-:Y:S02]  /*1e50*/  UIADD3 UR4, UPT, UPT, UR27, 0x1, URZ ;  /* 0x000000011b047890 */ /* 0x000fe4000fffe0ff */
[----:B------:R-:W-:Y:S02]  /*1e60*/  UISETP.EQ.XOR UP1, UPT, UR27, 0x30, UP1 ;  /* 0x000000301b00788c */ /* 0x000fe40008f22a70 */
[----:B------:R-:W-:-:S04]  /*1e70*/  USEL UR26, UR4, 0x1, UP0 ;  /* 0x00000001041a7887 */ /* 0x000fc80008000000 */
        /* <DEDUP_REMOVED lines=111> */
[----:B------:R-:W-:Y:S01]  /*2570*/  USEL UR14, UR6, 0x1, UP0 ;  /* 0x00000001060e7887 */ /* 0x000fe20008000000 */
[----:B------:R-:W1:Y:S03]  /*2580*/  S2UR UR16, SR_CgaCtaId ;  /* 0x00000000001079c3 */ /* 0x000e660000008800 */
[----:B------:R-:W-:-:S02]  /*2590*/  UISETP.NE.AND UP0, UPT, UR14, 0x30, UPT ;  /* 0x000000300e00788c */ /* 0x000fc4000bf05270 */
        /* <DEDUP_REMOVED lines=59> */
[----:B------:R-:W-:-:S03]  /*2950*/  UMOV UR4, 0x400 ;  /* 0x0000040000047882 */ /* 0x000fc60000000000 */
[----:B------:R-:W-:Y:S02]  /*2960*/  UISETP.EQ.XOR UP1, UPT, UR5, 0x30, UP1 ;  /* 0x000000300500788c */ /* 0x000fe40008f22a70 */
[----:B------:R-:W-:Y:S02]  /*2970*/  UISETP.NE.AND UP0, UPT, UR5, 0x30, UPT ;  /* 0x000000300500788c */ /* 0x000fe4000bf05270 */
[----:B------:R-:W-:Y:S02]  /*2980*/  USEL UR6, URZ, 0x1, !UP1 ;  /* 0x00000001ff067887 */ /* 0x000fe4000c800000 */
[----:B-1----:R-:W-:Y:S02]  /*2990*/  ULEA UR4, UR16, UR4, 0x18 ;  /* 0x0000000410047291 */ /* 0x002fe4000f8ec0ff */
[----:B------:R-:W-:Y:S02]  /*29a0*/  USEL UR5, UR5, URZ, UP0 ;  /* 0x000000ff05057287 */ /* 0x000fe40008000000 */
[----:B------:R-:W-:Y:S01]  /*29b0*/  LOP3.LUT R4, R4, UR6, RZ, 0x3c, !PT ;  /* 0x0000000604047c12 */ /* 0x000fe2000f8e3cff */
[----:B------:R-:W-:-:S02]  /*29c0*/  UISETP.NE.AND UP0, UPT, UR64, URZ, UPT ;  /* 0x000000ff4000728c */ /* 0x000fc4000bf05270 */
[----:B------:R-:W-:Y:S01]  /*29d0*/  ULEA UR5, UR5, UR4, 0x3 ;  /* 0x0000000405057291 */ /* 0x000fe2000f8e18ff */
[----:B------:R-:W-:-:S08]  /*29e0*/  SHF.L.U32 R6, R4, 0x1f, RZ ;  /* 0x0000001f04067819 */ /* 0x000fd000000006ff */
[----:B------:R-:W1:Y:S02]  /*29f0*/  SYNCS.PHASECHK.TRANS64.TRYWAIT P0, [UR5+0x1a0], R6 ;  /* 0x0001a006ff0075a7 */ /* 0x000e640008001105 */
[----:B-1----:R-:W-:Y:S05]  /*2a00*/  @!P0 BRA `(.L_x_29) ;  /* 0x0000009c00708947 */ /* 0x002fea0003800000 */
.L_x_115:
[----:B------:R-:W-:Y:S04]  /*2a10*/  BSSY.RECONVERGENT B0, `(.L_x_11) ;  /* 0x0000010000007945 */ /* 0x000fe80003800200 */
[----:B------:R-:W-:Y:S05]  /*2a20*/  BRA.U UP0, `(.L_x_30) ;  /* 0x00000001002c7547 */ /* 0x000fea000b800000 */
[----:B------:R-:W-:Y:S02]  /*2a30*/  ELECT P0, URZ, PT ;  /* 0x0000000000ff782f */ /* 0x000fe40003800000 */
[----:B------:R-:W-:-:S11]  /*2a40*/  SHF.L.U32 R4, R5, 0x1f, RZ ;  /* 0x0000001f05047819 */ /* 0x000fd600000006ff */
[----:B-1----:R-:W-:-:S04]  /*2a50*/  @P0 IMAD.MOV.U32 R2, RZ, RZ, 0x2000 ;  /* 0x00002000ff020424 */ /* 0x002fc800078e00ff */
[----:B------:R1:W-:Y:S01]  /*2a60*/  @P0 SYNCS.ARRIVE.TRANS64 RZ, [UR5+0x20], R2 ;  /* 0x00002002ffff09a7 */ /* 0x0003e20008000005 */
[----:B------:R-:W2:Y:S02]  /*2a70*/  SYNCS.PHASECHK.TRANS64.TRYWAIT P0, [UR4+0x18], R4 ;  /* 0x00001804ff0075a7 */ /* 0x000ea40008001104 */
[----:B-12---:R-:W-:Y:S05]  /*2a80*/  @!P0 BRA `(.L_x_31) ;  /* 0x0000009c006c8947 */ /* 0x006fea0003800000 */
.L_x_117:
[----:B------:R-:W-:-:S13]  /*2a90*/  ELECT P0, URZ, PT ;  /* 0x0000000000ff782f */ /* 0x000fda0003800000 */
[----:B------:R-:W-:Y:S05]  /*2aa0*/  @!P0 BRA `(.L_x_32) ;  /* 0x0000000000188947 */ /* 0x000fea0003800000 */
[----:B-1----:R-:W-:-:S04]  /*2ab0*/  HFMA2 R2, -RZ, RZ, 0, 2 ;  /* 0x00004000ff027431 */ /* 0x002fc800000001ff */
[----:B------:R2:W-:Y:S01]  /*2ac0*/  SYNCS.ARRIVE.TRANS64 RZ, [UR4+0x8], R2 ;  /* 0x00000802ffff79a7 */ /* 0x0005e20008000004 */
[----:B------:R-:W-:Y:S05]  /*2ad0*/  BRA `(.L_x_32) ;  /* 0x00000000000c7947 */ /* 0x000fea0003800000 */
.L_x_30:
[----:B------:R-:W-:-:S04]  /*2ae0*/  SHF.L.U32 R4, R5, 0x1f, RZ ;  /* 0x0000001f05047819 */ /* 0x000fc800000006ff */
[----:B------:R-:W2:Y:S02]  /*2af0*/  SYNCS.PHASECHK.TRANS64.TRYWAIT P0, [UR4+0x18], R4 ;  /* 0x00001804ff0075a7 */ /* 0x000ea40008001104 */
[----:B--2---:R-:W-:Y:S05]  /*2b00*/  @!P0 BRA `(.L_x_33) ;  /* 0x0000009c00688947 */ /* 0x004fea0003800000 */
.L_x_32:
[----:B------:R-:W-:Y:S05]  /*2b10*/  BSYNC.RECONVERGENT B0 ;  /* 0x0000000000007941 */ /* 0x000fea0003800200 */
.L_x_11:
[----:B------:R-:W-:-:S09]  /*2b20*/  UISETP.NE.AND UP0, UPT, UR76, 0xc, UPT ;  /* 0x0000000c4c00788c */ /* 0x000fd2000bf05270 */
[----:B------:R-:W-:Y:S05]  /*2b30*/  BRA.U UP0, `(.L_x_12) ;  /* 0x0000002100407547 */ /* 0x000fea000b800000 */
[----:B------:R-:W-:Y:S01]  /*2b40*/  UMOV UR6, 0x400 ;  /* 0x0000040000067882 */ /* 0x000fe20000000000 */
[----:B------:R-:W-:Y:S01]  /*2b50*/  UMOV UR4, 0x20 ;  /* 0x0000002000047882 */ /* 0x000fe20000000000 */
[----:B------:R-:W-:Y:S02]  /*2b60*/  ULEA UR6, UR16, UR6, 0x18 ;  /* 0x0000000610067291 */ /* 0x000fe4000f8ec0ff */
[----:B------:R-:W-:-:S04]  /*2b70*/  UIADD3 UR4, UPT, UPT, -UR4, 0x100000, URZ ;  /* 0x0010000004047890 */ /* 0x000fc8000fffe1ff */
[----:B------:R-:W-:Y:S02]  /*2b80*/  USHF.L.U32 UR5, UR4, 0xb, URZ ;  /* 0x0000000b04057899 */ /* 0x000fe400080006ff */
[----:B------:R-:W-:Y:S01]  /*2b90*/  USHF.L.U32 UR4, UR4, 0x1, URZ ;  /* 0x0000000104047899 */ /* 0x000fe200080006ff */
[----:B------:R-:W-:Y:S01]  /*2ba0*/  ELECT P0, URZ, PT ;  /* 0x0000000000ff782f */ /* 0x000fe20003800000 */
[----:B------:R-:W3:Y:S10]  /*2bb0*/  FENCE.VIEW.ASYNC.S ;  /* 0x00000000000073c6 */ /* 0x000ef40000000000 */
[----:B---3--:R3:W4:Y:S01]  /*2bc0*/  SYNCS.EXCH.64 URZ, [UR6+0x3e0], UR4 ;  /* 0x0003e00406ff75b2 */ /* 0x0087220008000100 */
[----:B------:R-:W-:Y:S01]  /*2bd0*/  NOP ;  /* 0x0000000000007918 */ /* 0x000fe20000000000 */
[----:B------:R-:W5:-:S00]  /*2be0*/  USETMAXREG.DEALLOC.CTAPOOL 0x50 ;  /* 0x00000050000079c8 */ /* 0x000f4000080e0500 */
[----:B----4-:R-:W-:Y:S01]  /*2bf0*/  NOP ;  /* 0x0000000000007918 */ /* 0x010fe20000000000 */
[----:B---3--:R-:W-:Y:S01]  /*2c00*/  UMOV UR4, 0x40 ;  /* 0x0000004000047882 */ /* 0x008fe20000000000 */
[----:B------:R-:W-:Y:S01]  /*2c10*/  UMOV UR5, 0x400 ;  /* 0x0000040000057882 */ /* 0x000fe20000000000 */
[----:B------:R-:W-:Y:S02]  /*2c20*/  ULEA UR4, UR16, UR4, 0x18 ;  /* 0x0000000410047291 */ /* 0x000fe4000f8ec0ff */
[----:B------:R-:W-:-:S07]  /*2c30*/  ULEA UR5, UR16, UR5, 0x18 ;  /* 0x0000000510057291 */ /* 0x000fce000f8ec0ff */
[----:B-12--5:R-:W1:Y:S02]  /*2c40*/  LDS.U8 R2, [UR4] ;  /* 0x00000004ff027984 */ /* 0x026e640008000000 */
[----:B-1----:R-:W-:-:S13]  /*2c50*/  ISETP.NE.AND P0, PT, R2, RZ, PT ;  /* 0x000000ff0200720c */ /* 0x002fda0003f05270 */
[----:B------:R-:W-:Y:S05]  /*2c60*/  @P0 BRA `(.L_x_34) ;  /* 0x0000000400640947 */ /* 0x000fea0003800000 */
[----:B------:R-:W-:Y:S02]  /*2c70*/  ULOP3.LUT UR4, UR16, 0x1, URZ, 0xc0, !UPT ;  /* 0x0000000110047892 */ /* 0x000fe4000f8ec0ff */
[----:B------:R-:W-:Y:S02]  /*2c80*/  ULOP3.LUT UR6, UR16, 0x1, URZ, 0x3c, !UPT ;  /* 0x0000000110067892 */ /* 0x000fe4000f8e3cff */
[----:B------:R-:W-:-:S09]  /*2c90*/  UISETP.NE.U32.AND UP0, UPT, UR4, 0x1, UPT ;  /* 0x000000010400788c */ /* 0x000fd2000bf05070 */
[----:B------:R-:W-:Y:S05]  /*2ca0*/  BRA.U !UP0, `(.L_x_35) ;  /* 0x0000000108d07547 */ /* 0x000fea000b800000 */
[----:B------:R-:W-:Y:S01]  /*2cb0*/  ELECT P0, URZ, PT ;  /* 0x0000000000ff782f */ /* 0x000fe20003800000 */
[----:B------:R-:W-:-:S12]  /*2cc0*/  BSSY B0, `(.L_x_35) ;  /* 0x0000032000007945 */ /* 0x000fd80003800000 */
[----:B------:R-:W-:Y:S05]  /*2cd0*/  @!P0 BRA `(.L_x_36) ;  /* 0x0000000000c08947 */ /* 0x000fea0003800000 */
[----:B------:R-:W-:Y:S01]  /*2ce0*/  UMOV UR4, 0x10 ;  /* 0x0000001000047882 */ /* 0x000fe20000000000 */
[----:B------:R-:W-:-:S04]  /*2cf0*/  IMAD.U32 R3, RZ, RZ, UR16 ;  /* 0x00000010ff037e24 */ /* 0x000fc8000f8e00ff */
[----:B------:R-:W-:Y:S04]  /*2d00*/  DEPBAR.LE SB1, 0x36 ;  /* 0x00009d800000791a */ /* 0x000fe80000000000 */
[----:B------:R-:W1:Y:S02]  /*2d10*/  UTCATOMSWS.2CTA.FIND_AND_SET.ALIGN UP1, UR4, UR4 ;  /* 0x00000004000475e3 */ /* 0x000e640008220800 */
[----:B-1----:R-:W-:Y:S01]  /*2d20*/  PLOP3.LUT P0, PT, PT, PT, UP1, 0x80, 0x8 ;  /* 0x000000000008781c */ /* 0x002fe20003f0f018 */
[----:B------:R-:W-:-:S03]  /*2d30*/  IMAD.U32 R6, RZ, RZ, UR4 ;  /* 0x00000004ff067e24 */ /* 0x000fc6000f8e00ff */
[----:B------:R-:W-:-:S04]  /*2d40*/  SEL R2, RZ, 0xffffffff, !P0 ;  /* 0xffffffffff027807 */ /* 0x000fc80004000000 */
[----:B------:R-:W-:-:S13]  /*2d50*/  ISETP.NE.AND P0, PT, R2, RZ, PT ;  /* 0x000000ff0200720c */ /* 0x000fda0003f05270 */
[----:B------:R-:W-:Y:S05]  /*2d60*/  @P0 BRA `(.L_x_37) ;  /* 0x0000000000240947 */ /* 0x000fea0003800000 */
.L_x_38:
[----:B------:R-:W-:Y:S05]  /*2d70*/  NANOSLEEP 0x64 ;  /* 0x000000640000795d */ /* 0x000fea0003800000 */
[----:B------:R-:W-:-:S05]  /*2d80*/  UMOV UR4, 0x10 ;  /* 0x0000001000047882 */ /* 0x000fca0000000000 */
[----:B------:R-:W-:Y:S04]  /*2d90*/  DEPBAR.LE SB1, 0x36 ;  /* 0x00009d800000791a */ /* 0x000fe80000000000 */
[----:B------:R-:W1:Y:S02]  /*2da0*/  UTCATOMSWS.2CTA.FIND_AND_SET.ALIGN UP1, UR4, UR4 ;  /* 0x00000004000475e3 */ /* 0x000e640008220800 */
[----:B-1----:R-:W-:Y:S01]  /*2db0*/  PLOP3.LUT P0, PT, PT, PT, UP1, 0x80, 0x8 ;  /* 0x000000000008781c */ /* 0x002fe20003f0f018 */
[----:B------:R-:W-:-:S03]  /*2dc0*/  IMAD.U32 R6, RZ, RZ, UR4 ;  /* 0x00000004ff067e24 */ /* 0x000fc6000f8e00ff */
[----:B------:R-:W-:-:S04]  /*2dd0*/  SEL R2, RZ, 0xffffffff, !P0 ;  /* 0xffffffffff027807 */ /* 0x000fc80004000000 */
[----:B------:R-:W-:-:S13]  /*2de0*/  ISETP.NE.AND P0, PT, R2, RZ, PT ;  /* 0x000000ff0200720c */ /* 0x000fda0003f05270 */
[----:B------:R-:W-:Y:S05]  /*2df0*/  @!P0 BRA `(.L_x_38) ;  /* 0xfffffffc00dc8947 */ /* 0x000fea000383ffff */
.L_x_37:
[----:B------:R-:W-:Y:S01]  /*2e00*/  MOV R2, 0x60 ;  /* 0x0000006000027802 */ /* 0x000fe20000000f00 */
[----:B------:R-:W-:-:S03]  /*2e10*/  IMAD.U32 R5, RZ, RZ, UR5 ;  /* 0x00000005ff057e24 */ /* 0x000fc6000f8e00ff */
[----:B------:R-:W-:Y:S02]  /*2e20*/  LEA R9, R3, R2, 0x18 ;  /* 0x0000000203097211 */ /* 0x000fe400078ec0ff */
[----:B------:R-:W-:-:S03]  /*2e30*/  MOV R2, 0x58 ;  /* 0x0000005800027802 */ /* 0x000fc60000000f00 */
[----:B------:R-:W1:Y:S01]  /*2e40*/  LDS R10, [R9] ;  /* 0x00000000090a7984 */ /* 0x000e620000000800 */
[----:B------:R-:W-:Y:S01]  /*2e50*/  LEA R3, R3, R2, 0x18 ;  /* 0x0000000203037211 */ /* 0x000fe200078ec0ff */
[----:B------:R-:W-:Y:S02]  /*2e60*/  IMAD.U32 R2, RZ, RZ, UR6 ;  /* 0x00000006ff027e24 */ /* 0x000fe4000f8e00ff */
[----:B-1----:R-:W-:-:S04]  /*2e70*/  IMAD.U32 R10, R10, -0x80000000, RZ ;  /* 0x800000000a0a7824 */ /* 0x002fc800078e00ff */
[----:B------:R-:W1:Y:S02]  /*2e80*/  SYNCS.PHASECHK.TRANS64.TRYWAIT P0, [R3+URZ], R10 ;  /* 0x0000000a030075a7 */ /* 0x000e6400080011ff */
[----:B-1----:R-:W-:Y:S05]  /*2e90*/  @P0 BRA `(.L_x_39) ;  /* 0x0000000000080947 */ /* 0x002fea0003800000 */
[----:B------:R-:W1:Y:S02]  /*2ea0*/  SYNCS.PHASECHK.TRANS64.TRYWAIT P0, [R3+URZ], R10 ;  /* 0x0000000a030075a7 */ /* 0x000e6400080011ff */
[----:B-1----:R-:W-:Y:S05]  /*2eb0*/  @!P0 BRA `(.L_x_40) ;  /* 0x0000009800988947 */ /* 0x002fea0003800000 */
.L_x_39:
[----:B------:R-:W-:Y:S01]  /*2ec0*/  VIADD R5, R5, 0x3e8 ;  /* 0x000003e805057836 */ /* 0x000fe20000000000 */
[----:B-1----:R-:W-:Y:S01]  /*2ed0*/  PRMT R3, R2, 0x654, R3 ;  /* 0x0000065402037816 */ /* 0x002fe20000000003 */
[----:B------:R-:W-:Y:S01]  /*2ee0*/  IMAD.MOV.U32 R4, RZ, RZ, 0x4 ;  /* 0x00000004ff047424 */ /* 0x000fe200078e00ff */
[C---:B------:R-:W-:Y:S01]  /*2ef0*/  IADD3 R7, PT, PT, R6.reuse, 0x10, RZ ;  /* 0x0000001006077810 */ /* 0x040fe20007ffe0ff */
[----:B------:R-:W-:Y:S01]  /*2f00*/  IMAD.SHL.U32 R8, R6, 0x20, RZ ;  /* 0x0000002006087824 */ /* 0x000fe200078e00ff */
[----:B------:R-:W-:Y:S01]  /*2f10*/  PRMT R2, R2, 0x654, R5 ;  /* 0x0000065402027816 */ /* 0x000fe20000000005 */
[----:B------:R1:W-:Y:S01]  /*2f20*/  SYNCS.ARRIVE.TRANS64.RED RZ, [R3+URZ], R4 ;  /* 0x0000000403ff79a7 */ /* 0x0003e200080004ff */
[----:B------:R-:W-:Y:S02]  /*2f30*/  MOV R5, 0xffff ;  /* 0x0000ffff00057802 */ /* 0x000fe40000000f00 */
[----:B------:R2:W-:Y:S02]  /*2f40*/  STS [UR5+0x3e8], R8 ;  /* 0x0003e808ff007988 */ /* 0x0005e40008000805 */
[----:B------:R-:W-:-:S02]  /*2f50*/  SHF.L.U32 R5, R5, R6, RZ ;  /* 0x0000000605057219 */ /* 0x000fc400000006ff */
[----:B------:R2:W-:Y:S01]  /*2f60*/  STAS [R2.64], R6 ;  /* 0x0000000602007dbd */ /* 0x0005e2000c0008ff */
[----:B------:R-:W-:Y:S02]  /*2f70*/  UMOV UR4, 0x50 ;  /* 0x0000005000047882 */ /* 0x000fe40000000000 */
[----:B------:R-:W-:Y:S01]  /*2f80*/  ULEA UR4, UR16, UR4, 0x18 ;  /* 0x0000000410047291 */ /* 0x000fe2000f8ec0ff */
[----:B-1----:R-:W-:-:S05]  /*2f90*/  IMAD.MOV.U32 R4, RZ, RZ, 0x1 ;  /* 0x00000001ff047424 */ /* 0x002fca00078e00ff */
[----:B------:R-:W-:-:S04]  /*2fa0*/  SHF.L.U32 R10, R4, R7, RZ ;  /* 0x00000007040a7219 */ /* 0x000fc800000006ff */
[----:B------:R-:W-:-:S05]  /*2fb0*/  LOP3.LUT R5, R10, R5, RZ, 0xfc, !PT ;  /* 0x000000050a057212 */ /* 0x000fca00078efcff */
[----:B------:R2:W-:Y:S04]  /*2fc0*/  ATOMS.OR RZ, [UR4], R5 ;  /* 0x00000005ffff798c */ /* 0x0005e8000b000004 */
[----:B------:R2:W-:Y:S02]  /*2fd0*/  ATOMS.XOR RZ, [R9], R4 ;  /* 0x0000000409ff738c */ /* 0x0005e40003800000 */
.L_x_36:
[----:B------:R-:W-:Y:S05]  /*2fe0*/  BSYNC B0 ;  /* 0x0000000000007941 */ /* 0x000fea0003800000 */
.L_x_35:
[----:B------:R-:W-:Y:S05]  /*2ff0*/  BRA.U UP0, `(.L_x_41) ;  /* 0x0000000100907547 */ /* 0x000fea000b800000 */
[----:B------:R-:W-:Y:S05]  /*3000*/  WARPSYNC.ALL ;  /* 0x0000000000007948 */ /* 0x000fea0003800000 */
[----:B------:R-:W-:Y:S01]  /*3010*/  NOP ;  /* 0x0000000000007918 */ /* 0x000fe20000000000 */
[----:B------:R-:W-:-:S13]  /*3020*/  ELECT P0, URZ, PT ;  /* 0x0000000000ff782f */ /* 0x000fda0003800000 */
[----:B------:R-:W-:Y:S05]  /*3030*/  @!P0 BRA `(.L_x_41) ;  /* 0x0000000000808947 */ /* 0x000fea0003800000 */
[----:B--2---:R-:W-:Y:S01]  /*3040*/  IMAD.U32 R4, RZ, RZ, UR16 ;  /* 0x00000010ff047e24 */ /* 0x004fe2000f8e00ff */
[----:B------:R-:W-:Y:S02]  /*3050*/  MOV R5, 0x60 ;  /* 0x0000006000057802 */ /* 0x000fe40000000f00 */
[----:B------:R-:W-:Y:S02]  /*3060*/  MOV R3, 0x58 ;  /* 0x0000005800037802 */ /* 0x000fe40000000f00 */
[C---:B------:R-:W-:Y:S02]  /*3070*/  LEA R5, R4.reuse, R5, 0x18 ;  /* 0x0000000504057211 */ /* 0x040fe400078ec0ff */
[----:B------:R-:W-:-:S03]  /*3080*/  LEA R4, R4, R3, 0x18 ;  /* 0x0000000304047211 */ /* 0x000fc600078ec0ff */
[----:B------:R-:W1:Y:S02]  /*3090*/  LDS R2, [R5] ;  /* 0x0000000005027984 */ /* 0x000e640000000800 */
[----:B-1----:R-:W-:-:S04]  /*30a0*/  IMAD.U32 R2, R2, -0x80000000, RZ ;  /* 0x8000000002027824 */ /* 0x002fc800078e00ff */
[----:B------:R-:W1:Y:S02]  /*30b0*/  SYNCS.PHASECHK.TRANS64.TRYWAIT P0, [R4+URZ], R2 ;  /* 0x00000002040075a7 */ /* 0x000e6400080011ff */
[----:B-1----:R-:W-:Y:S05]  /*30c0*/  @P0 BRA `(.L_x_42) ;  /* 0x0000000000080947 */ /* 0x002fea0003800000 */
[----:B------:R-:W1:Y:S02]  /*30d0*/  SYNCS.PHASECHK.TRANS64.TRYWAIT P0, [R4+URZ], R2 ;  /* 0x00000002040075a7 */ /* 0x000e6400080011ff */
[----:B-1----:R-:W-:Y:S05]  /*30e0*/  @!P0 BRA `(.L_x_43) ;  /* 0x0000009800248947 */ /* 0x002fea0003800000 */
.L_x_42:
[----:B------:R-:W2:Y:S01]  /*30f0*/  LDS R8, [UR5+0x3e8] ;  /* 0x0003e805ff087984 */ /* 0x000ea20008000800 */
[----:B------:R-:W-:Y:S02]  /*3100*/  HFMA2 R2, -RZ, RZ, 0, 5.9604644775390625e-08 ;  /* 0x00000001ff027431 */ /* 0x000fe400000001ff */
[----:B-1----:R-:W-:Y:S02]  /*3110*/  IMAD.MOV.U32 R3, RZ, RZ, 0xffff ;  /* 0x0000ffffff037424 */ /* 0x002fe400078e00ff */
[----:B--2---:R-:W-:-:S03]  /*3120*/  IMAD.SHL.U32 R6, R8, 0x20, RZ ;  /* 0x0000002008067824 */ /* 0x004fc600078e00ff */
[----:B------:R-:W-:Y:S01]  /*3130*/  SHF.L.U32 R3, R3, R8, RZ ;  /* 0x0000000803037219 */ /* 0x000fe200000006ff */
[----:B------:R-:W-:Y:S01]  /*3140*/  VIADD R7, R8, 0x10 ;  /* 0x0000001008077836 */ /* 0x000fe20000000000 */
[----:B------:R1:W-:Y:S01]  /*3150*/  STS [UR5+0x3e8], R6 ;  /* 0x0003e806ff007988 */ /* 0x0003e20008000805 */
[----:B------:R-:W-:-:S03]  /*3160*/  UMOV UR4, 0x50 ;  /* 0x0000005000047882 */ /* 0x000fc60000000000 */
[----:B------:R-:W-:Y:S01]  /*3170*/  SHF.L.U32 R8, R2, R7, RZ ;  /* 0x0000000702087219 */ /* 0x000fe200000006ff */
[----:B------:R-:W-:Y:S01]  /*3180*/  ULEA UR4, UR16, UR4, 0x18 ;  /* 0x0000000410047291 */ /* 0x000fe2000f8ec0ff */
[----:B------:R-:W-:Y:S02]  /*3190*/  MOV R7, UR6 ;  /* 0x0000000600077c02 */ /* 0x000fe40008000f00 */
[----:B------:R-:W-:Y:S02]  /*31a0*/  LOP3.LUT R3, R8, R3, RZ, 0xfc, !PT ;  /* 0x0000000308037212 */ /* 0x000fe400078efcff */
[----:B------:R-:W-:-:S04]  /*31b0*/  PRMT R7, R7, 0x654, R4 ;  /* 0x0000065407077816 */ /* 0x000fc80000000004 */
[----:B------:R1:W-:Y:S01]  /*31c0*/  ATOMS.OR RZ, [UR4], R3 ;  /* 0x00000003ffff798c */ /* 0x0003e2000b000004 */
[----:B------:R1:W-:Y:S03]  /*31d0*/  SYNCS.ARRIVE.TRANS64.RED.A1T0 RZ, [R7+URZ], RZ ;  /* 0x000000ff07ff79a7 */ /* 0x0003e600081004ff */
[----:B------:R1:W-:Y:S01]  /*31e0*/  ATOMS.XOR RZ, [R5], R2 ;  /* 0x0000000205ff738c */ /* 0x0003e20003800000 */
[----:B------:R-:W-:Y:S05]  /*31f0*/  BRA `(.L_x_41) ;  /* 0x0000000000107947 */ /* 0x000fea0003800000 */
.L_x_34:
[----:B------:R-:W-:-:S05]  /*3200*/  MOV R2, 0xffffffff ;  /* 0xffffffff00027802 */ /* 0x000fca0000000f00 */
[----:B------:R1:W-:Y:S02]  /*3210*/  STS [UR5+0x3e8], R2 ;  /* 0x0003e802ff007988 */ /* 0x0003e40008000805 */
[----:B-1----:R-:W-:Y:S02]  /*3220*/  MOV R2, 0x3240 ;  /* 0x0000324000027802 */ /* 0x002fe40000000f00 */
[----:B------:R-:W-:Y:S05]  /*3230*/  CALL.REL.NOINC `($__internal_1_$__cuda_sm10x_tcgen05_guardrail_trap_phase_invalid_during_alloc) ;  /* 0x000000a400507944 */ /* 0x000fea0003c00000 */
.L_x_41:
[----:B------:R-:W-:Y:S05]  /*3240*/  WARPSYNC.ALL ;  /* 0x0000000000007948 */ /* 0x000fea0003800000 */
[----:B------:R-:W-:Y:S01]  /*3250*/  NOP ;  /* 0x0000000000007918 */ /* 0x000fe20000000000 */
[----:B------:R-:W3:Y:S08]  /*3260*/  S2UR UR4, SR_CgaCtaId ;  /* 0x00000000000479c3 */ /* 0x000ef00000008800 */
[----:B------:R-:W-:Y:S06]  /*3270*/  BAR.SYNC.DEFER_BLOCKING 0x2, 0x1a0 ;  /* 0x0086800000007b1d */ /* 0x000fec0000010000 */
[----:B------:R-:W-:Y:S01]  /*3280*/  UMOV UR12, 0x400 ;  /* 0x00000400000c7882 */ /* 0x000fe20000000000 */
[----:B------:R-:W4:Y:S01]  /*3290*/  LDCU UR5, c[0x0][0x624] ;  /* 0x0000c480ff0577ac */ /* 0x000f220008000800 */
[----:B--23--:R-:W-:Y:S01]  /*32a0*/  IMAD.U32 R9, RZ, RZ, UR4 ;  /* 0x00000004ff097e24 */ /* 0x00cfe2000f8e00ff */
[----:B----4-:R-:W-:-:S04]  /*32b0*/  UISETP.GE.AND UP0, UPT, UR65, UR5, UPT ;  /* 0x000000054100728c */ /* 0x010fc8000bf06270 */
[----:B------:R-:W-:-:S13]  /*32c0*/  R2UR UR4, R9 ;  /* 0x00000000090472ca */ /* 0x000fda00000e0000 */
[----:B------:R-:W-:-:S04]  /*32d0*/  ULEA UR12, UR4, UR12, 0x18 ;  /* 0x0000000c040c7291 */ /* 0x000fc8000f8ec0ff */
[----:B------:R-:W-:-:S04]  /*32e0*/  UIADD3 UR4, UPT, UPT, UR12, 0x6c00, URZ ;  /* 0x00006c000c047890 */ /* 0x000fc8000fffe0ff */
[----:B------:R-:W-:Y:S01]  /*32f0*/  USHF.R.U32.HI UR4, URZ, 0x4, UR4 ;  /* 0x00000004ff047899 */ /* 0x000fe20008011604 */
[----:B------:R-:W2:Y:S03]  /*3300*/  LDS R14, [UR12+0x3e8] ;  /* 0x0003e80cff0e7984 */ /* 0x000ea60008000800 */
[----:B------:R-:W-:-:S04]  /*3310*/  ULOP3.LUT UR4, UR4, 0x3fc0, URZ, 0xc0, !UPT ;  /* 0x00003fc004047892 */ /* 0x000fc8000f8ec0ff */
[----:B------:R-:W-:-:S06]  /*3320*/  ULOP3.LUT UR4, UR4, 0x10000, URZ, 0xfc, !UPT ;  /* 0x0001000004047892 */ /* 0x000fcc000f8efcff */
[----:B-1----:R-:W-:-:S05]  /*3330*/  IMAD.U32 R2, RZ, RZ, UR4 ;  /* 0x00000004ff027e24 */ /* 0x002fca000f8e00ff */
[----:B------:R-:W-:Y:S01]  /*3340*/  R2UR UR28, R2 ;  /* 0x00000000021c72ca */ /* 0x000fe200000e0000 */
[----:B------:R-:W-:-:S14]  /*3350*/  BRA.U UP0, `(.L_x_44) ;  /* 0x0000001500347547 */ /* 0x000fdc000b800000 */
[----:B------:R-:W1:Y:S01]  /*3360*/  LDCU UR7, c[0x0][0x38c] ;  /* 0x00007180ff0777ac */ /* 0x000e620008000800 */
[----:B------:R-:W-:Y:S01]  /*3370*/  CS2R R12, SRZ ;  /* 0x00000000000c7805 */ /* 0x000fe2000001ff00 */
[----:B------:R-:W-:Y:S02]  /*3380*/  ULOP3.LUT UR73, UR66, 0xffff, URZ, 0xc0, !UPT ;  /* 0x0000ffff42497892 */ /* 0x000fe4000f8ec0ff */
[----:B------:R-:W-:Y:S02]  /*3390*/  ULOP3.LUT UR36, UR66, 0xffff, URZ, 0xc0, !UPT ;  /* 0x0000ffff42247892 */ /* 0x000fe4000f8ec0ff */
[----:B------:R-:W-:Y:S02]  /*33a0*/  ULOP3.LUT UR34, UR66, 0xffff, URZ, 0xc0, !UPT ;  /* 0x0000ffff42227892 */ /* 0x000fe4000f8ec0ff */
[----:B------:R-:W-:Y:S02]  /*33b0*/  ULOP3.LUT UR68, UR66, 0xffff, URZ, 0xc0, !UPT ;  /* 0x0000ffff42447892 */ /* 0x000fe4000f8ec0ff */
[----:B------:R-:W-:-:S02]  /*33c0*/  ULOP3.LUT UR67, UR66, 0xffff, URZ, 0xc0, !UPT ;  /* 0x0000ffff42437892 */ /* 0x000fc4000f8ec0ff */
[----:B------:R-:W-:Y:S01]  /*33d0*/  UIADD3 UR26, UPT, UPT, UR28, 0x2, URZ ;  /* 0x000000021c1a7890 */ /* 0x000fe2000fffe0ff */
[----:B------:R-:W-:Y:S01]  /*33e0*/  UMOV UR15, URZ ;  /* 0x000000ff000f7c82 */ /* 0x000fe20008000000 */
[----:B------:R-:W-:Y:S01]  /*33f0*/  UMOV UR39, UR65 ;  /* 0x0000004100277c82 */ /* 0x000fe20008000000 */
[----:B-1----:R-:W-:Y:S02]  /*3400*/  UIADD3 UR5, UPT, UPT, -UR7, URZ, URZ ;  /* 0x000000ff07057290 */ /* 0x002fe4000fffe1ff */
[----:B------:R-:W-:Y:S02]  /*3410*/  UIADD3 UR6, UPT, UPT, UR7, -0x1, URZ ;  /* 0xffffffff07067890 */ /* 0x000fe4000fffe0ff */
[----:B------:R-:W-:Y:S02]  /*3420*/  USHF.R.S32.HI UR5, URZ, 0x1f, UR5 ;  /* 0x0000001fff057899 */ /* 0x000fe40008011405 */
[----:B------:R-:W-:Y:S02]  /*3430*/  UISETP.GT.AND UP1, UPT, UR7, URZ, UPT ;  /* 0x000000ff0700728c */ /* 0x000fe4000bf24270 */
[----:B------:R-:W-:-:S02]  /*3440*/  USHF.R.S32.HI UR4, URZ, 0x1f, UR6 ;  /* 0x0000001fff047899 */ /* 0x000fc40008011406 */
[----:B------:R-:W-:Y:S02]  /*3450*/  ULEA.HI UR5, UR5, -UR7, URZ, 0x7 ;  /* 0x8000000705057291 */ /* 0x000fe4000f8f38ff */
[----:B------:R-:W-:Y:S02]  /*3460*/  ULEA.HI UR4, UR4, UR6, URZ, 0x7 ;  /* 0x0000000604047291 */ /* 0x000fe4000f8f38ff */
[----:B------:R-:W-:Y:S02]  /*3470*/  USHF.R.S32.HI UR5, URZ, 0x7, UR5 ;  /* 0x00000007ff057899 */ /* 0x000fe40008011405 */
[----:B------:R-:W-:Y:S01]  /*3480*/  USHF.R.S32.HI UR33, URZ, 0x7, UR4 ;  /* 0x00000007ff217899 */ /* 0x000fe20008011404 */
[----:B------:R-:W-:Y:S01]  /*3490*/  UMOV UR13, URZ ;  /* 0x000000ff000d7c82 */ /* 0x000fe20008000000 */
[----:B------:R-:W-:Y:S01]  /*34a0*/  UISETP.NE.AND UP0, UPT, UR64, URZ, UPT ;  /* 0x000000ff4000728c */ /* 0x000fe2000bf05270 */
[----:B------:R-:W1:Y:S01]  /*34b0*/  LDCU UR77, c[0x0][0x624] ;  /* 0x0000c480ff4d77ac */ /* 0x000e620008000800 */
[----:B------:R-:W-:-:S02]  /*34c0*/  UIADD3 UR75, UPT, UPT, UR12, 0x320, URZ ;  /* 0x000003200c4b7890 */ /* 0x000fc4000fffe0ff */
[----:B------:R-:W-:Y:S02]  /*34d0*/  UIADD3 UR74, UPT, UPT, UR12, 0x328, URZ ;  /* 0x000003280c4a7890 */ /* 0x000fe4000fffe0ff */
[----:B------:R-:W-:Y:S01]  /*34e0*/  UIADD3 UR32, UPT, UPT, UR12, 0x20, URZ ;  /* 0x000000200c207890 */ /* 0x000fe2000fffe0ff */
[----:B------:R-:W-:Y:S01]  /*34f0*/  UMOV UR62, 0x0 ;  /* 0x00000000003e7882 */ /* 0x000fe20000000000 */
        /* <DEDUP_REMOVED lines=24> */
[----:B------:R-:W-:-:S02]  /*3680*/  UIADD3 UR35, UPT, UPT, UR12, 0x328, URZ ;  /* 0x000003280c237890 */ /* 0x000fc4000fffe0ff */
[----:B------:R-:W-:Y:S02]  /*3690*/  UIADD3 UR72, UPT, UPT, UR12, 0x10, URZ ;  /* 0x000000100c487890 */ /* 0x000fe4000fffe0ff */
[----:B------:R-:W-:Y:S02]  /*36a0*/  UIADD3 UR71, UPT, UPT, UR12, 0x18, URZ ;  /* 0x000000180c477890 */ /* 0x000fe4000fffe0ff */
[----:B------:R-:W-:Y:S02]  /*36b0*/  UIADD3 UR70, UPT, UPT, UR12, 0x360, URZ ;  /* 0x000003600c467890 */ /* 0x000fe4000fffe0ff */
[----:B------:R-:W-:Y:S02]  /*36c0*/  UIADD3 UR69, UPT, UPT, UR12, 0x368, URZ ;  /* 0x000003680c457890 */ /* 0x000fe4000fffe0ff */
[----:B------:R-:W-:Y:S01]  /*36d0*/  ULOP3.LUT UR66, UR66, 0xffff, URZ, 0xc0, !UPT ;  /* 0x0000ffff42427892 */ /* 0x000fe2000f8ec0ff */
[----:B------:R-:W-:Y:S01]  /*36e0*/  UMOV UR29, 0x80004020 ;  /* 0x80004020001d7882 */ /* 0x000fe20000000000 */
[----:B------:R-:W-:Y:S01]  /*36f0*/  @!UP1 ULOP3.LUT UR33, URZ, UR5, URZ, 0x33, !UPT ;  /* 0x00000005ff219292 */ /* 0x000fe2000f8e33ff */
[----:B-1----:R-:W-:-:S11]  /*3700*/  UMOV UR27, 0x80004020 ;  /* 0x80004020001b7882 */ /* 0x002fd60000000000 */
.L_x_62:
[----:B-1----:R-:W1:Y:S02]  /*3710*/  S2UR UR4, SR_CgaSize ;  /* 0x00000000000479c3 */ /* 0x002e640000008a00 */
[----:B-1----:R-:W-:-:S12]  /*3720*/  UIMAD UR4, UR4, -0xa0, URZ ;  /* 0xffffff60040478a4 */ /* 0x002fd8000f8e02ff */
[----:B------:R-:W1:Y:S02]  /*3730*/  LDCU UR4, c[0x0][UR4+0x2c0] ;  /* 0x00005800040477ac */ /* 0x000e640008000800 */
[----:B-1----:R-:W-:Y:S01]  /*3740*/  UIADD3 UR39, UPT, UPT, UR4, UR39, URZ ;  /* 0x0000002704277290 */ /* 0x002fe2000fffe0ff */
[----:B---3--:R-:W-:Y:S11]  /*3750*/  BRA.U UP0, `(.L_x_45) ;  /* 0x00000011002c7547 */ /* 0x008ff6000b800000 */
[----:B------:R-:W-:-:S04]  /*3760*/  SHF.L.U32 R4, R12, 0x1f, RZ ;  /* 0x0000001f0c047819 */ /* 0x000fc800000006ff */
[----:B------:R-:W1:Y:S02]  /*3770*/  SYNCS.PHASECHK.TRANS64.TRYWAIT P0, [UR12], R4 ;  /* 0x00000004ff0075a7 */ /* 0x000e64000800110c */
[----:B-1----:R-:W-:Y:S05]  /*3780*/  @!P0 BRA `(.L_x_46) ;  /* 0x0000009000948947 */ /* 0x002fea0003800000 */
.L_x_122:
[----:B------:R-:W-:Y:S02]  /*3790*/  USHF.L.U32 UR4, UR15, 0x1f, URZ ;  /* 0x0000001f0f047899 */ /* 0x000fe400080006ff */
[----:B------:R-:W-:-:S04]  /*37a0*/  ULEA UR14, UR13, UR12, 0x3 ;  /* 0x0000000c0d0e7291 */ /* 0x000fc8000f8e18ff */
[----:B-1----:R-:W-:-:S05]  /*37b0*/  MOV R2, UR4 ;  /* 0x0000000400027c02 */ /* 0x002fca0008000f00 */
[----:B------:R-:W1:Y:S02]  /*37c0*/  SYNCS.PHASECHK.TRANS64.TRYWAIT P0, [UR14+0x20], R2 ;  /* 0x00002002ff0075a7 */ /* 0x000e64000800110e */
[----:B-1----:R-:W-:Y:S05]  /*37d0*/  @!P0 BRA `(.L_x_47) ;  /* 0x00000090009c8947 */ /* 0x002fea0003800000 */
.L_x_124:
[----:B------:R-:W-:Y:S01]  /*37e0*/  ULEA UR4, UR13, UR12, 0xc ;  /* 0x0000000c0d047291 */ /* 0x000fe2000f8e60ff */
[----:B-1----:R-:W-:Y:S01]  /*37f0*/  IMAD.MOV.U32 R2, RZ, RZ, RZ ;  /* 0x000000ffff027224 */ /* 0x002fe200078e00ff */
[----:B------:R-:W-:Y:S02]  /*3800*/  UIADD3 UR6, UPT, UPT, UR28, -0x200, URZ ;  /* 0xfffffe001c067890 */ /* 0x000fe4000fffe0ff */
[----:B------:R-:W-:Y:S02]  /*3810*/  UIADD3 UR4, UPT, UPT, UR4, 0x8c00, URZ ;  /* 0x00008c0004047890 */ /* 0x000fe4000fffe0ff */
[C---:B------:R-:W-:Y:S01]  /*3820*/  R2UR UR16, R2.reuse ;  /* 0x00000000021072ca */ /* 0x040fe200000e0000 */
[----:B------:R-:W-:Y:S01]  /*3830*/  UMOV UR7, UR29 ;  /* 0x0000001d00077c82 */ /* 0x000fe20008000000 */
[----:B------:R-:W-:Y:S01]  /*3840*/  USHF.R.U32.HI UR4, URZ, 0x4, UR4 ;  /* 0x00000004ff047899 */ /* 0x000fe20008011604 */
[----:B------:R-:W-:Y:S01]  /*3850*/  R2UR UR17, R2 ;  /* 0x00000000021172ca */ /* 0x000fe200000e0000 */
[----:B------:R-:W-:Y:S01]  /*3860*/  UMOV UR18, 0x0 ;  /* 0x0000000000127882 */ /* 0x000fe20000000000 */
[----:B------:R-:W-:Y:S01]  /*3870*/  UMOV UR19, 0x10200010 ;  /* 0x1020001000137882 */ /* 0x000fe20000000000 */
[----:B------:R-:W-:Y:S01]  /*3880*/  ULOP3.LUT UR4, UR4, 0x3fc0, URZ, 0xc0, !UPT ;  /* 0x00003fc004047892 */ /* 0x000fe2000f8ec0ff */
[----:B------:R-:W-:Y:S01]  /*3890*/  IMAD.MOV.U32 R2, RZ, RZ, 0x80 ;  /* 0x00000080ff027424 */ /* 0x000fe200078e00ff */
[----:B------:R-:W-:Y:S01]  /*38a0*/  UMOV UR11, 0x80004020 ;  /* 0x80004020000b7882 */ /* 0x000fe20000000000 */
[----:B------:R-:W-:Y:S01]  /*38b0*/  UMOV UR5, UR27 ;  /* 0x0000001b00057c82 */ /* 0x000fe20008000000 */
[----:B------:R-:W-:-:S02]  /*38c0*/  ULOP3.LUT UR10, UR4, 0x10000, URZ, 0xfc, !UPT ;  /* 0x00010000040a7892 */ /* 0x000fc4000f8efcff */
[----:B------:R-:W-:Y:S02]  /*38d0*/  UIADD3 UR4, UPT, UPT, UR26, -0x200, URZ ;  /* 0xfffffe001a047890 */ /* 0x000fe4000fffe0ff */
[----:B------:R-:W-:Y:S01]  /*38e0*/  UIADD3 UR8, UPT, UPT, UR10, 0x2, URZ ;  /* 0x000000020a087890 */ /* 0x000fe2000fffe0ff */
[----:B------:R-:W-:Y:S01]  /*38f0*/  UMOV UR9, 0x80004020 ;  /* 0x8000402000097882 */ /* 0x000fe20000000000 */
[----:B------:R-:W-:-:S03]  /*3900*/  UIADD3 UR28, UPT, UPT, UR6, 0x200, URZ ;  /* 0x00000200061c7890 */ /* 0x000fc6000fffe0ff */
[----:B------:R-:W-:Y:S01]  /*3910*/  UTCQMMA.2CTA gdesc[UR6], gdesc[UR10], tmem[UR16], tmem[UR18], idesc[UR19], !UPT ;  /* 0x00ff120a060075ea */ /* 0x000fe2000fa00310 */
[----:B------:R-:W-:-:S03]  /*3920*/  UMOV UR29, UR7 ;  /* 0x00000007001d7c82 */ /* 0x000fc60008000000 */
[----:B------:R1:W-:Y:S02]  /*3930*/  UTCQMMA.2CTA gdesc[UR4], gdesc[UR8], tmem[UR17], tmem[UR18], idesc[UR19], UPT ;  /* 0x00ff1208040075ea */ /* 0x0003e4000ba00311 */
[----:B-1----:R-:W-:Y:S02]  /*3940*/  UMOV UR18, 0x3 ;  /* 0x0000000300127882 */ /* 0x002fe40000000000 */
[----:B------:R1:W-:Y:S01]  /*3950*/  UTCBAR.2CTA.MULTICAST [UR75], URZ, UR18 ;  /* 0x000000ff4b0073e9 */ /* 0x0003e20008200812 */
[----:B------:R-:W3:Y:S02]  /*3960*/  SYNCS.PHASECHK.TRANS64.TRYWAIT P0, [UR12+0x8], R4 ;  /* 0x00000804ff0075a7 */ /* 0x000ee4000800110c */
[----:B-1-3--:R-:W-:Y:S05]  /*3970*/  @!P0 BRA `(.L_x_48) ;  /* 0x0000009000548947 */ /* 0x00afea0003800000 */
.L_x_126:
[----:B------:R-:W-:Y:S01]  /*3980*/  R2UR UR7, R2 ;  /* 0x00000000020772ca */ /* 0x000fe200000e0000 */
[----:B------:R-:W-:Y:S01]  /*3990*/  IMAD.MOV.U32 R2, RZ, RZ, 0x80 ;  /* 0x00000080ff027424 */ /* 0x000fe200078e00ff */
[----:B------:R-:W-:Y:S01]  /*39a0*/  UIADD3 UR26, UPT, UPT, UR4, 0x200, URZ ;  /* 0x00000200041a7890 */ /* 0x000fe2000fffe0ff */
[----:B------:R-:W-:Y:S01]  /*39b0*/  UMOV UR27, UR5 ;  /* 0x00000005001b7c82 */ /* 0x000fe20008000000 */
[----:B------:R-:W-:Y:S02]  /*39c0*/  UIADD3 UR5, UPT, UPT, UR14, 0x1a0, URZ ;  /* 0x000001a00e057890 */ /* 0x000fe4000fffe0ff */
[----:B------:R-:W-:Y:S01]  /*39d0*/  R2UR UR4, R2 ;  /* 0x00000000020472ca */ /* 0x000fe200000e0000 */
[----:B------:R-:W-:Y:S01]  /*39e0*/  UMOV UR16, 0x0 ;  /* 0x0000000000107882 */ /* 0x000fe20000000000 */
[----:B------:R-:W-:Y:S01]  /*39f0*/  UMOV UR17, 0x10200010 ;  /* 0x1020001000117882 */ /* 0x000fe20000000000 */
[----:B------:R-:W-:-:S04]  /*3a00*/  UIADD3 UR6, UPT, UPT, UR13, 0x1, URZ ;  /* 0x000000010d067890 */ /* 0x000fc8000fffe0ff */
[----:B------:R-:W-:Y:S01]  /*3a10*/  UTCQMMA.2CTA gdesc[UR28], gdesc[UR10], tmem[UR7], tmem[UR16], idesc[UR17], !UPT ;  /* 0x00ff100a1c0075ea */ /* 0x000fe2000fa00307 */
[----:B------:R-:W-:-:S04]  /*3a20*/  UISETP.NE.AND UP1, UPT, UR6, 0x30, UPT ;  /* 0x000000300600788c */ /* 0x000fc8000bf25270 */
[----:B------:R-:W-:Y:S01]  /*3a30*/  USEL UR13, URZ, 0x1, UP1 ;  /* 0x00000001ff0d7887 */ /* 0x000fe20008800000 */
[----:B------:R3:W-:Y:S01]  /*3a40*/  UTCQMMA.2CTA gdesc[UR26], gdesc[UR8], tmem[UR4], tmem[UR16], idesc[UR17], UPT ;  /* 0x00ff10081a0075ea */ /* 0x0007e2000ba00304 */
[----:B------:R-:W-:Y:S02]  /*3a50*/  USEL UR6, UR6, URZ, UP1 ;  /* 0x000000ff06067287 */ /* 0x000fe40008800000 */
[----:B------:R-:W-:Y:S02]  /*3a60*/  UISETP.GE.AND UP1, UPT, UR33, 0x1, UPT ;  /* 0x000000012100788c */ /* 0x000fe4000bf26270 */
[----:B------:R-:W-:Y:S01]  /*3a70*/  ULOP3.LUT UR13, UR15, UR13, URZ, 0x3c, !UPT ;  /* 0x0000000d0f0d7292 */ /* 0x000fe2000f8e3cff */
[----:B---3--:R-:W-:Y:S01]  /*3a80*/  UMOV UR16, 0x3 ;  /* 0x0000000300107882 */ /* 0x008fe20000000000 */
[----:B------:R-:W-:Y:S01]  /*3a90*/  UMOV UR4, URZ ;  /* 0x000000ff00047c82 */ /* 0x000fe20008000000 */
[----:B------:R3:W-:Y:S01]  /*3aa0*/  UTCBAR.2CTA.MULTICAST [UR74], URZ, UR16 ;  /* 0x000000ff4a0073e9 */ /* 0x0007e20008200810 */
[----:B------:R3:W-:Y:S03]  /*3ab0*/  UTCBAR.2CTA.MULTICAST [UR5], URZ, UR73 ;  /* 0x000000ff050073e9 */ /* 0x0007e60008200849 */
[----:B------:R-:W-:Y:S05]  /*3ac0*/  BRA.U !UP1, `(.L_x_49) ;  /* 0x0000000509dc7547 */ /* 0x000fea000b800000 */
[----:B-1----:R-:W-:Y:S02]  /*3ad0*/  HFMA2 R3, -RZ, RZ, 0, 7.62939453125e-06 ;  /* 0x00000080ff037431 */ /* 0x002fe400000001ff */
[----:B------:R-:W-:Y:S01]  /*3ae0*/  IMAD.MOV.U32 R5, RZ, RZ, 0xd8 ;  /* 0x000000d8ff057424 */ /* 0x000fe200078e00ff */
[----:B------:R-:W-:Y:S01]  /*3af0*/  MOV R2, 0x80 ;  /* 0x0000008000027802 */ /* 0x000fe20000000f00 */
[----:B------:R-:W-:Y:S01]  /*3b00*/  IMAD.MOV.U32 R4, RZ, RZ, 0x140 ;  /* 0x00000140ff047424 */ /* 0x000fe200078e00ff */
[----:B------:R-:W-:Y:S01]  /*3b10*/  UMOV UR4, URZ ;  /* 0x000000ff00047c82 */ /* 0x000fe20008000000 */
[----:B------:R-:W-:-:S05]  /*3b20*/  UMOV UR31, URZ ;  /* 0x000000ff001f7c82 */ /* 0x000fca0008000000 */
.L_x_56:
[----:B------:R-:W-:Y:S02]  /*3b30*/  UISETP.NE.U32.AND UP1, UPT, UR4, URZ, UPT ;  /* 0x000000ff0400728c */ /* 0x000fe4000bf25070 */
[----:B------:R-:W-:Y:S02]  /*3b40*/  USHF.L.U32 UR4, UR13, 0x1f, URZ ;  /* 0x0000001f0d047899 */ /* 0x000fe400080006ff */
[----:B------:R-:W-:Y:S04]  /*3b50*/  ULEA UR24, UR6, UR32, 0x3 ;  /* 0x0000002006187291 */ /* 0x000fe8000f8e18ff */
[----:B------:R-:W-:Y:S05]  /*3b60*/  MOV R6, UR4 ;  /* 0x0000000400067c02 */ /* 0x000fea0008000f00 */
[----:B-1----:R-:W1:Y:S02]  /*3b70*/  SYNCS.PHASECHK.TRANS64.TRYWAIT P0, [UR24], R6 ;  /* 0x00000006ff0075a7 */ /* 0x002e640008001118 */
[----:B-1---5:R-:W-:Y:S05]  /*3b80*/  @!P0 BRA `(.L_x_50) ;  /* 0x0000008c00ec8947 */ /* 0x022fea0003800000 */
.L_x_128:
[----:B------:R-:W-:Y:S01]  /*3b90*/  SHF.L.U32 R10, R13, 0x1f, RZ ;  /* 0x0000001f0d0a7819 */ /* 0x000fe200000006ff */
[----:B------:R-:W-:Y:S01]  /*3ba0*/  ULEA UR4, UR6, UR12, 0xc ;  /* 0x0000000c06047291 */ /* 0x000fe2000f8e60ff */
[----:B------:R-:W-:Y:S01]  /*3bb0*/  HFMA2 R7, -RZ, RZ, 0, 3.814697265625e-06 ;  /* 0x00000040ff077431 */ /* 0x000fe200000001ff */
[----:B-1----:R-:W-:Y:S01]  /*3bc0*/  MOV R6, 0x100 ;  /* 0x0000010000067802 */ /* 0x002fe20000000f00 */
[----:B------:R-:W1:Y:S01]  /*3bd0*/  SYNCS.PHASECHK.TRANS64.TRYWAIT P0, [UR12+0x330], R10 ;  /* 0x0003300aff0075a7 */ /* 0x000e62000800110c */
[----:B------:R-:W-:Y:S04]  /*3be0*/  UIADD3 UR4, UPT, UPT, UR4, 0x8c00, URZ ;  /* 0x00008c0004047890 */ /* 0x000fe8000fffe0ff */
[----:B------:R-:W-:Y:S04]  /*3bf0*/  USHF.R.U32.HI UR4, URZ, 0x4, UR4 ;  /* 0x00000004ff047899 */ /* 0x000fe80008011604 */
[----:B------:R-:W-:Y:S01]  /*3c00*/  ULOP3.LUT UR4, UR4, 0x3fc0, URZ, 0xc0, !UPT ;  /* 0x00003fc004047892 */ /* 0x000fe2000f8ec0ff */
[----:B-1----:R-:W-:Y:S11]  /*3c10*/  @!P0 BRA `(.L_x_51) ;  /* 0x0000008c00e88947 */ /* 0x002ff60003800000 */
.L_x_130:
[----:B---3--:R-:W-:Y:S01]  /*3c20*/  R2UR UR5, R7 ;  /* 0x00000000070572ca */ /* 0x008fe200000e0000 */
[----:B------:R-:W-:Y:S01]  /*3c30*/  UMOV UR22, UR4 ;  /* 0x0000000400167c82 */ /* 0x000fe20008000000 */
[----:B------:R-:W-:Y:S01]  /*3c40*/  R2UR UR7, R6 ;  /* 0x00000000060772ca */ /* 0x000fe200000e0000 */
[----:B------:R-:W-:Y:S01]  /*3c50*/  UMOV UR23, 0xc0004010 ;  /* 0xc000401000177882 */ /* 0x000fe20000000000 */
[----:B------:R-:W-:Y:S01]  /*3c60*/  IMAD.MOV.U32 R7, RZ, RZ, 0x48 ;  /* 0x00000048ff077424 */ /* 0x000fe200078e00ff */
[----:B------:R-:W-:Y:S01]  /*3c70*/  UIADD3 UR16, UPT, UPT, UR4, 0x40, URZ ;  /* 0x0000004004107890 */ /* 0x000fe2000fffe0ff */
[----:B------:R-:W-:Y:S01]  /*3c80*/  IMAD.MOV.U32 R6, RZ, RZ, 0x100 ;  /* 0x00000100ff067424 */ /* 0x000fe200078e00ff */
[----:B------:R-:W-:Y:S02]  /*3c90*/  UIADD3 UR14, UPT, UPT, UR4, 0x80, URZ ;  /* 0x00000080040e7890 */ /* 0x000fe4000fffe0ff */
[----:B------:R-:W-:Y:S01]  /*3ca0*/  R2UR UR8, R7 ;  /* 0x00000000070872ca */ /* 0x000fe200000e0000 */
[----:B------:R-:W-:Y:S01]  /*3cb0*/  IMAD.MOV.U32 R7, RZ, RZ, 0x50 ;  /* 0x00000050ff077424 */ /* 0x000fe200078e00ff */
[C---:B------:R-:W-:Y:S01]  /*3cc0*/  R2UR UR9, R6.reuse ;  /* 0x00000000060972ca */ /* 0x040fe200000e0000 */
[----:B------:R-:W-:Y:S01]  /*3cd0*/  UMOV UR17, 0xc0004010 ;  /* 0xc000401000117882 */ /* 0x000fe20000000000 */
[----:B------:R-:W-:Y:S01]  /*3ce0*/  UMOV UR15, 0xc0004010 ;  /* 0xc0004010000f7882 */ /* 0x000fe20000000000 */
[----:B------:R-:W-:Y:S01]  /*3cf0*/  UIADD3 UR4, UPT, UPT, UR4, 0xc0, URZ ;  /* 0x000000c004047890 */ /* 0x000fe2000fffe0ff */
[----:B------:R3:W-:Y:S01]  /*3d00*/  UTCQMMA.2CTA tmem[UR5], gdesc[UR22], tmem[UR7], tmem[UR62], idesc[UR63], UP1 ;  /* 0x00ff3e16050079ea */ /* 0x0007e20008a00307 */
[----:B------:R-:W-:Y:S01]  /*3d10*/  R2UR UR10, R7 ;  /* 0x00000000070a72ca */ /* 0x000fe200000e0000 */
[----:B------:R-:W-:Y:S07]  /*3d20*/  IMAD.MOV.U32 R7, RZ, RZ, 0x58 ;  /* 0x00000058ff077424 */ /* 0x000fee00078e00ff */
[----:B------:R4:W-:Y:S01]  /*3d30*/  UTCQMMA.2CTA tmem[UR8], gdesc[UR16], tmem[UR9], tmem[UR60], idesc[UR61], UPT ;  /* 0x00ff3c10080079ea */ /* 0x0009e2000ba00309 */
[----:B---3--:R-:W-:Y:S11]  /*3d40*/  R2UR UR5, R6 ;  /* 0x00000000060572ca */ /* 0x008ff600000e0000 */
[----:B------:R-:W-:Y:S02]  /*3d50*/  @!UPT UIADD3 URZ, UPT, UPT, URZ, URZ, URZ ;  /* 0x000000fffffff290 */ /* 0x000fe4000fffe0ff */
[----:B------:R4:W-:Y:S01]  /*3d60*/  UTCQMMA.2CTA tmem[UR10], gdesc[UR14], tmem[UR5], tmem[UR58], idesc[UR59], UPT ;  /* 0x00ff3a0e0a0079ea */ /* 0x0009e2000ba00305 */
[----:B------:R-:W3:Y:S02]  /*3d70*/  SYNCS.PHASECHK.TRANS64.TRYWAIT P0, [UR12+0x340], R10 ;  /* 0x0003400aff0075a7 */ /* 0x000ee4000800110c */
[----:B---34-:R-:W-:Y:S05]  /*3d80*/  @!P0 BRA `(.L_x_52) ;  /* 0x0000008c00a88947 */ /* 0x018fea0003800000 */
.L_x_132:
[----:B------:R-:W-:Y:S01]  /*3d90*/  UMOV UR20, UR4 ;  /* 0x0000000400147c82 */ /* 0x000fe20008000000 */
[----:B------:R-:W-:Y:S01]  /*3da0*/  UIADD3 UR4, UPT, UPT, UR6, 0x1, URZ ;  /* 0x0000000106047890 */ /* 0x000fe2000fffe0ff */
[----:B------:R-:W-:Y:S01]  /*3db0*/  R2UR UR8, R6 ;  /* 0x00000000060872ca */ /* 0x000fe200000e0000 */
[----:B------:R-:W-:Y:S01]  /*3dc0*/  UMOV UR21, 0xc0004010 ;  /* 0xc000401000157882 */ /* 0x000fe20000000000 */
[----:B------:R-:W-:Y:S01]  /*3dd0*/  R2UR UR7, R7 ;  /* 0x00000000070772ca */ /* 0x000fe200000e0000 */
[----:B------:R-:W-:Y:S04]  /*3de0*/  UISETP.NE.AND UP2, UPT, UR4, 0x30, UPT ;  /* 0x000000300400788c */ /* 0x000fe8000bf45270 */
[----:B------:R-:W-:Y:S04]  /*3df0*/  USEL UR5, URZ, 0x1, UP2 ;  /* 0x00000001ff057887 */ /* 0x000fe80009000000 */
[----:B------:R-:W-:Y:S02]  /*3e00*/  ULOP3.LUT UR19, UR13, UR5, URZ, 0x3c, !UPT ;  /* 0x000000050d137292 */ /* 0x000fe4000f8e3cff */
[----:B------:R-:W-:Y:S02]  /*3e10*/  USEL UR13, UR4, URZ, UP2 ;  /* 0x000000ff040d7287 */ /* 0x000fe40009000000 */
[----:B------:R-:W-:Y:S01]  /*3e20*/  USHF.L.U32 UR4, UR19, 0x1f, URZ ;  /* 0x0000001f13047899 */ /* 0x000fe200080006ff */
[----:B------:R3:W-:Y:S01]  /*3e30*/  UTCQMMA.2CTA tmem[UR7], gdesc[UR20], tmem[UR8], tmem[UR56], idesc[UR57], UPT ;  /* 0x00ff3814070079ea */ /* 0x0007e2000ba00308 */
[----:B------:R-:W-:Y:S04]  /*3e40*/  ULEA UR18, UR13, UR32, 0x3 ;  /* 0x000000200d127291 */ /* 0x000fe8000f8e18ff */
[----:B------:R-:W-:Y:S05]  /*3e50*/  IMAD.U32 R6, RZ, RZ, UR4 ;  /* 0x00000004ff067e24 */ /* 0x000fea000f8e00ff */
[----:B------:R-:W4:Y:S02]  /*3e60*/  SYNCS.PHASECHK.TRANS64.TRYWAIT P0, [UR18], R6 ;  /* 0x00000006ff0075a7 */ /* 0x000f240008001112 */
[----:B---34-:R-:W-:Y:S05]  /*3e70*/  @!P0 BRA `(.L_x_53) ;  /* 0x0000008c00888947 */ /* 0x018fea0003800000 */
.L_x_134:
[----:B------:R-:W-:Y:S01]  /*3e80*/  ULEA UR4, UR13, UR12, 0xc ;  /* 0x0000000c0d047291 */ /* 0x000fe2000f8e60ff */
[----:B---3--:R-:W-:Y:S01]  /*3e90*/  IMAD.MOV.U32 R6, RZ, RZ, RZ ;  /* 0x000000ffff067224 */ /* 0x008fe200078e00ff */
[----:B------:R-:W-:Y:S01]  /*3ea0*/  UIADD3 UR6, UPT, UPT, UR28, -0x200, URZ ;  /* 0xfffffe001c067890 */ /* 0x000fe2000fffe0ff */
[----:B------:R-:W-:Y:S01]  /*3eb0*/  HFMA2 R7, -RZ, RZ, 0, 1.1444091796875e-05 ;  /* 0x000000c0ff077431 */ /* 0x000fe200000001ff */
[----:B------:R-:W-:Y:S02]  /*3ec0*/  UIADD3 UR4, UPT, UPT, UR4, 0x8c00, URZ ;  /* 0x00008c0004047890 */ /* 0x000fe4000fffe0ff */
[C---:B------:R-:W-:Y:S01]  /*3ed0*/  R2UR UR25, R6.reuse ;  /* 0x00000000061972ca */ /* 0x040fe200000e0000 */
[----:B------:R-:W-:Y:S01]  /*3ee0*/  UIADD3 UR8, UPT, UPT, UR26, -0x200, URZ ;  /* 0xfffffe001a087890 */ /* 0x000fe2000fffe0ff */
[----:B------:R-:W-:Y:S01]  /*3ef0*/  R2UR UR30, R6 ;  /* 0x00000000061e72ca */ /* 0x000fe200000e0000 */
[----:B------:R-:W-:Y:S01]  /*3f00*/  USHF.R.U32.HI UR4, URZ, 0x4, UR4 ;  /* 0x00000004ff047899 */ /* 0x000fe20008011604 */
[----:B------:R-:W-:Y:S01]  /*3f10*/  IMAD.MOV.U32 R6, RZ, RZ, 0x140 ;  /* 0x00000140ff067424 */ /* 0x000fe200078e00ff */
[----:B------:R-:W-:Y:S01]  /*3f20*/  UMOV UR7, UR29 ;  /* 0x0000001d00077c82 */ /* 0x000fe20008000000 */
[----:B------:R-:W-:Y:S01]  /*3f30*/  UMOV UR11, 0x80004020 ;  /* 0x80004020000b7882 */ /* 0x000fe20000000000 */
[----:B------:R-:W-:Y:S01]  /*3f40*/  ULOP3.LUT UR4, UR4, 0x3fc0, URZ, 0xc0, !UPT ;  /* 0x00003fc004047892 */ /* 0x000fe2000f8ec0ff */
[----:B------:R-:W-:Y:S01]  /*3f50*/  UMOV UR9, UR27 ;  /* 0x0000001b00097c82 */ /* 0x000fe20008000000 */
[----:B------:R-:W-:Y:S02]  /*3f60*/  UMOV UR5, 0x80004020 ;  /* 0x8000402000057882 */ /* 0x000fe40000000000 */
[----:B------:R-:W-:Y:S01]  /*3f70*/  ULOP3.LUT UR10, UR4, 0x10000, URZ, 0xfc, !UPT ;  /* 0x00010000040a7892 */ /* 0x000fe2000f8efcff */
[----:B------:R-:W-:Y:S03]  /*3f80*/  UMOV UR38, 0x3 ;  /* 0x0000000300267882 */ /* 0x000fe60000000000 */
[----:B------:R-:W-:Y:S05]  /*3f90*/  UIADD3 UR4, UPT, UPT, UR10, 0x2, URZ ;  /* 0x000000020a047890 */ /* 0x000fea000fffe0ff */
[----:B------:R3:W-:Y:S04]  /*3fa0*/  UTCQMMA.2CTA gdesc[UR6], gdesc[UR10], tmem[UR25], tmem[UR54], idesc[UR55], !UPT ;  /* 0x00ff360a060075ea */ /* 0x0007e8000fa00319 */
[----:B------:R3:W-:Y:S01]  /*3fb0*/  UTCQMMA.2CTA gdesc[UR8], gdesc[UR4], tmem[UR30], tmem[UR52], idesc[UR53], UPT ;  /* 0x00ff3404080075ea */ /* 0x0007e2000ba0031e */
[----:B------:R3:W-:Y:S01]  /*3fc0*/  UTCBAR.2CTA.MULTICAST [UR37], URZ, UR38 ;  /* 0x000000ff250073e9 */ /* 0x0007e20008200826 */
[----:B------:R-:W4:Y:S02]  /*3fd0*/  SYNCS.PHASECHK.TRANS64.TRYWAIT P0, [UR12+0x338], R10 ;  /* 0x0003380aff0075a7 */ /* 0x000f24000800110c */
[----:B---34-:R-:W-:Y:S05]  /*3fe0*/  @!P0 BRA `(.L_x_54) ;  /* 0x0000008c004c8947 */ /* 0x018fea0003800000 */
.L_x_136:
[----:B------:R-:W-:Y:S01]  /*3ff0*/  R2UR UR25, R7 ;  /* 0x00000000071972ca */ /* 0x000fe200000e0000 */
[----:B------:R-:W-:Y:S01]  /*4000*/  IMAD.MOV.U32 R7, RZ, RZ, 0xc8 ;  /* 0x000000c8ff077424 */ /* 0x000fe200078e00ff */
[----:B------:R-:W-:Y:S01]  /*4010*/  R2UR UR30, R6 ;  /* 0x00000000061e72ca */ /* 0x000fe200000e0000 */
[----:B------:R-:W-:Y:S03]  /*4020*/  IMAD.MOV.U32 R6, RZ, RZ, 0x140 ;  /* 0x00000140ff067424 */ /* 0x000fe600078e00ff */
[----:B------:R-:W-:Y:S01]  /*4030*/  R2UR UR8, R7 ;  /* 0x00000000070872ca */ /* 0x000fe200000e0000 */
[----:B------:R-:W-:Y:S01]  /*4040*/  IMAD.MOV.U32 R7, RZ, RZ, 0xd0 ;  /* 0x000000d0ff077424 */ /* 0x000fe200078e00ff */
[C---:B------:R-:W-:Y:S02]  /*4050*/  R2UR UR9, R6.reuse ;  /* 0x00000000060972ca */ /* 0x040fe400000e0000 */
[----:B------:R-:W-:Y:S02]  /*4060*/  R2UR UR7, R6 ;  /* 0x00000000060772ca */ /* 0x000fe400000e0000 */
[----:B------:R-:W-:Y:S03]  /*4070*/  R2UR UR6, R7 ;  /* 0x00000000070672ca */ /* 0x000fe600000e0000 */
[----:B------:R3:W-:Y:S06]  /*4080*/  UTCQMMA.2CTA tmem[UR25], gdesc[UR22], tmem[UR30], tmem[UR50], idesc[UR51], UP1 ;  /* 0x00ff3216190079ea */ /* 0x0007ec0008a0031e */
[----:B------:R3:W-:Y:S04]  /*4090*/  UTCQMMA.2CTA tmem[UR8], gdesc[UR16], tmem[UR9], tmem[UR48], idesc[UR49], UPT ;  /* 0x00ff3010080079ea */ /* 0x0007e8000ba00309 */
[----:B------:R3:W-:Y:S01]  /*40a0*/  UTCQMMA.2CTA tmem[UR6], gdesc[UR14], tmem[UR7], tmem[UR46], idesc[UR47], UPT ;  /* 0x00ff2e0e060079ea */ /* 0x0007e2000ba00307 */
[----:B------:R-:W4:Y:S02]  /*40b0*/  SYNCS.PHASECHK.TRANS64.TRYWAIT P0, [UR12+0x348], R10 ;  /* 0x0003480aff0075a7 */ /* 0x000f24000800110c */
[----:B---34-:R-:W-:Y:S05]  /*40c0*/  @!P0 BRA `(.L_x_55) ;  /* 0x0000008c00308947 */ /* 0x018fea0003800000 */
.L_x_138:
[----:B------:R-:W-:Y:S01]  /*40d0*/  UIADD3 UR8, UPT, UPT, UR24, 0x180, URZ ;  /* 0x0000018018087890 */ /* 0x000fe2000fffe0ff */
[----:B------:R-:W-:Y:S01]  /*40e0*/  R2UR UR15, R4 ;  /* 0x00000000040f72ca */ /* 0x000fe200000e0000 */
[----:B------:R-:W-:Y:S01]  /*40f0*/  UIADD3 UR7, UPT, UPT, UR18, 0x180, URZ ;  /* 0x0000018012077890 */ /* 0x000fe2000fffe0ff */
[----:B------:R-:W-:Y:S01]  /*4100*/  R2UR UR6, R5 ;  /* 0x00000000050672ca */ /* 0x000fe200000e0000 */
[----:B------:R-:W-:Y:S01]  /*4110*/  UIADD3 UR31, UPT, UPT, UR31, 0x1, URZ ;  /* 0x000000011f1f7890 */ /* 0x000fe2000fffe0ff */
[----:B------:R-:W-:Y:S01]  /*4120*/  R2UR UR14, R3 ;  /* 0x00000000030e72ca */ /* 0x000fe200000e0000 */
[----:B------:R-:W-:Y:S01]  /*4130*/  UMOV UR16, 0x3 ;  /* 0x0000000300107882 */ /* 0x000fe20000000000 */
[----:B------:R-:W-:Y:S02]  /*4140*/  R2UR UR9, R2 ;  /* 0x00000000020972ca */ /* 0x000fe400000e0000 */
[----:B------:R-:W-:Y:S07]  /*4150*/  LOP3.LUT R13, R13, 0x1, RZ, 0x3c, !PT ;  /* 0x000000010d0d7812 */ /* 0x000fee00078e3cff */
[----:B------:R3:W-:Y:S01]  /*4160*/  UTCQMMA.2CTA tmem[UR6], gdesc[UR20], tmem[UR15], tmem[UR44], idesc[UR45], UPT ;  /* 0x00ff2c14060079ea */ /* 0x0007e2000ba0030f */
[----:B------:R-:W-:Y:S01]  /*4170*/  UTCBAR.2CTA.MULTICAST [UR8], URZ, UR36 ;  /* 0x000000ff080073e9 */ /* 0x000fe20008200824 */
[----:B------:R-:W-:Y:S02]  /*4180*/  UTCQMMA.2CTA gdesc[UR28], gdesc[UR10], tmem[UR14], tmem[UR42], idesc[UR43], !UPT ;  /* 0x00ff2a0a1c0075ea */ /* 0x000fe4000fa0030e */
[----:B------:R4:W-:Y:S01]  /*4190*/  UTCQMMA.2CTA gdesc[UR26], gdesc[UR4], tmem[UR9], tmem[UR40], idesc[UR41], UPT ;  /* 0x00ff28041a0075ea */ /* 0x0009e2000ba00309 */
[----:B------:R5:W-:Y:S01]  /*41a0*/  UTCBAR.2CTA.MULTICAST [UR35], URZ, UR16 ;  /* 0x000000ff230073e9 */ /* 0x000be20008200810 */
[----:B------:R5:W-:Y:S01]  /*41b0*/  UTCBAR.2CTA.MULTICAST [UR7], URZ, UR34 ;  /* 0x000000ff070073e9 */ /* 0x000be20008200822 */
[----:B---3--:R-:W-:Y:S04]  /*41c0*/  UIADD3 UR6, UPT, UPT, UR13, 0x1, URZ ;  /* 0x000000010d067890 */ /* 0x008fe8000fffe0ff */
[----:B------:R-:W-:Y:S01]  /*41d0*/  UISETP.NE.AND UP1, UPT, UR6, 0x30, UPT ;  /* 0x000000300600788c */ /* 0x000fe2000bf25270 */
[----:B----4-:R-:W-:Y:S03]  /*41e0*/  UMOV UR4, 0x1 ;  /* 0x0000000100047882 */ /* 0x010fe60000000000 */
[----:B------:R-:W-:Y:S02]  /*41f0*/  USEL UR8, URZ, 0x1, UP1 ;  /* 0x00000001ff087887 */ /* 0x000fe40008800000 */
[----:B------:R-:W-:Y:S02]  /*4200*/  USEL UR6, UR6, URZ, UP1 ;  /* 0x000000ff06067287 */ /* 0x000fe40008800000 */
[----:B------:R-:W-:Y:S02]  /*4210*/  UISETP.NE.AND UP1, UPT, UR31, UR33, UPT ;  /* 0x000000211f00728c */ /* 0x000fe4000bf25270 */
[----:B------:R-:W-:Y:S07]  /*4220*/  ULOP3.LUT UR13, UR19, UR8, URZ, 0x3c, !UPT ;  /* 0x00000008130d7292 */ /* 0x000fee000f8e3cff */
[----:B------:R-:W-:Y:S05]  /*4230*/  BRA.U UP1, `(.L_x_56) ;  /* 0xfffffff9013c7547 */ /* 0x000fea000b83ffff */
.L_x_49:
[----:B------:R-:W-:Y:S01]  /*4240*/  UISETP.NE.U32.AND UP1, UPT, UR4, URZ, UPT ;  /* 0x000000ff0400728c */ /* 0x000fe2000bf25070 */
[----:B------:R4:W-:Y:S01]  /*4250*/  UTCBAR.2CTA.MULTICAST [UR72], URZ, UR68 ;  /* 0x000000ff480073e9 */ /* 0x0009e20008200844 */
[----:B------:R-:W-:Y:S01]  /*4260*/  USHF.L.U32 UR4, UR13, 0x1f, URZ ;  /* 0x0000001f0d047899 */ /* 0x000fe200080006ff */
[----:B------:R4:W-:Y:S01]  /*4270*/  UTCBAR.2CTA.MULTICAST [UR71], URZ, UR67 ;  /* 0x000000ff470073e9 */ /* 0x0009e20008200843 */
[----:B---3-5:R-:W-:-:S04]  /*4280*/  ULEA UR16, UR6, UR12, 0x3 ;  /* 0x0000000c06107291 */ /* 0x028fc8000f8e18ff */
[----:B------:R-:W-:-:S05]  /*4290*/  MOV R2, UR4 ;  /* 0x0000000400027c02 */ /* 0x000fca0008000f00 */
[----:B------:R-:W3:Y:S02]  /*42a0*/  SYNCS.PHASECHK.TRANS64.TRYWAIT P0, [UR16+0x20], R2 ;  /* 0x00002002ff0075a7 */ /* 0x000ee40008001110 */
[----:B---34-:R-:W-:Y:S05]  /*42b0*/  @!P0 BRA `(.L_x_57) ;  /* 0x0000008800d08947 */ /* 0x018fea0003800000 */
.L_x_140:
[----:B-1----:R-:W-:Y:S01]  /*42c0*/  SHF.L.U32 R5, R13, 0x1f, RZ ;  /* 0x0000001f0d057819 */ /* 0x002fe200000006ff */
[----:B------:R-:W-:Y:S01]  /*42d0*/  ULEA UR7, UR6, UR12, 0xc ;  /* 0x0000000c06077291 */ /* 0x000fe2000f8e60ff */
[----:B------:R-:W-:Y:S01]  /*42e0*/  HFMA2 R3, -RZ, RZ, 0, 3.814697265625e-06 ;  /* 0x00000040ff037431 */ /* 0x000fe200000001ff */
[----:B------:R-:W-:Y:S01]  /*42f0*/  MOV R2, 0x100 ;  /* 0x0000010000027802 */ /* 0x000fe20000000f00 */
[----:B------:R-:W1:Y:S01]  /*4300*/  SYNCS.PHASECHK.TRANS64.TRYWAIT P0, [UR12+0x330], R5 ;  /* 0x00033005ff0075a7 */ /* 0x000e62000800110c */
[----:B------:R-:W-:-:S04]  /*4310*/  UIADD3 UR7, UPT, UPT, UR7, 0x8c00, URZ ;  /* 0x00008c0007077890 */ /* 0x000fc8000fffe0ff */
[----:B------:R-:W-:-:S04]  /*4320*/  USHF.R.U32.HI UR7, URZ, 0x4, UR7 ;  /* 0x00000004ff077899 */ /* 0x000fc80008011607 */
[----:B------:R-:W-:Y:S01]  /*4330*/  ULOP3.LUT UR7, UR7, 0x3fc0, URZ, 0xc0, !UPT ;  /* 0x00003fc007077892 */ /* 0x000fe2000f8ec0ff */
[----:B-1----:R-:W-:Y:S11]  /*4340*/  @!P0 BRA `(.L_x_58) ;  /* 0x0000008800cc8947 */ /* 0x002ff60003800000 */
.L_x_142:
[----:B------:R-:W-:Y:S01]  /*4350*/  R2UR UR4, R3 ;  /* 0x00000000030472ca */ /* 0x000fe200000e0000 */
[----:B------:R-:W-:Y:S01]  /*4360*/  IMAD.MOV.U32 R3, RZ, RZ, 0x48 ;  /* 0x00000048ff037424 */ /* 0x000fe200078e00ff */
[----:B------:R-:W-:Y:S01]  /*4370*/  R2UR UR5, R2 ;  /* 0x00000000020572ca */ /* 0x000fe200000e0000 */
[----:B------:R-:W-:Y:S01]  /*4380*/  IMAD.MOV.U32 R2, RZ, RZ, 0x100 ;  /* 0x00000100ff027424 */ /* 0x000fe200078e00ff */
[----:B------:R-:W-:Y:S01]  /*4390*/  UMOV UR10, 0x0 ;  /* 0x00000000000a7882 */ /* 0x000fe20000000000 */
[----:B------:R-:W-:Y:S01]  /*43a0*/  UMOV UR11, 0x10110010 ;  /* 0x10110010000b7882 */ /* 0x000fe20000000000 */
[----:B------:R-:W-:Y:S01]  /*43b0*/  UMOV UR14, UR7 ;  /* 0x00000007000e7c82 */ /* 0x000fe20008000000 */
[----:B------:R-:W-:Y:S01]  /*43c0*/  UMOV UR15, 0xc0004010 ;  /* 0xc0004010000f7882 */ /* 0x000fe20000000000 */
[----:B------:R-:W-:Y:S01]  /*43d0*/  R2UR UR17, R2 ;  /* 0x00000000021172ca */ /* 0x000fe200000e0000 */
[----:B------:R-:W-:Y:S01]  /*43e0*/  UIADD3 UR8, UPT, UPT, UR7, 0x40, URZ ;  /* 0x0000004007087890 */ /* 0x000fe2000fffe0ff */
[----:B------:R-:W-:Y:S01]  /*43f0*/  UMOV UR18, 0x0 ;  /* 0x0000000000127882 */ /* 0x000fe20000000000 */
[----:B------:R-:W-:Y:S01]  /*4400*/  UMOV UR19, 0x10110010 ;  /* 0x1011001000137882 */ /* 0x000fe20000000000 */
[----:B------:R-:W-:Y:S01]  /*4410*/  UMOV UR9, 0xc0004010 ;  /* 0xc000401000097882 */ /* 0x000fe20000000000 */
[----:B------:R-:W-:-:S02]  /*4420*/  UMOV UR20, 0x0 ;  /* 0x0000000000147882 */ /* 0x000fc40000000000 */
[----:B------:R3:W-:Y:S01]  /*4430*/  UTCQMMA.2CTA tmem[UR4], gdesc[UR14], tmem[UR5], tmem[UR10], idesc[UR11], UP1 ;  /* 0x00ff0a0e040079ea */ /* 0x0007e20008a00305 */
[----:B------:R-:W-:Y:S01]  /*4440*/  UMOV UR21, 0x10110010 ;  /* 0x1011001000157882 */ /* 0x000fe20000000000 */
[----:B---3--:R-:W-:Y:S01]  /*4450*/  R2UR UR11, R3 ;  /* 0x00000000030b72ca */ /* 0x008fe200000e0000 */
[----:B------:R-:W-:Y:S01]  /*4460*/  IMAD.MOV.U32 R3, RZ, RZ, 0x50 ;  /* 0x00000050ff037424 */ /* 0x000fe200078e00ff */
[----:B------:R-:W-:Y:S01]  /*4470*/  UIADD3 UR4, UPT, UPT, UR7, 0x80, URZ ;  /* 0x0000008007047890 */ /* 0x000fe2000fffe0ff */
[----:B------:R-:W-:Y:S01]  /*4480*/  UMOV UR5, 0xc0004010 ;  /* 0xc000401000057882 */ /* 0x000fe20000000000 */
[----:B------:R-:W-:-:S09]  /*4490*/  UIADD3 UR10, UPT, UPT, UR7, 0xc0, URZ ;  /* 0x000000c0070a7890 */ /* 0x000fd2000fffe0ff */
[----:B------:R3:W-:Y:S02]  /*44a0*/  UTCQMMA.2CTA tmem[UR11], gdesc[UR8], tmem[UR17], tmem[UR18], idesc[UR19], UPT ;  /* 0x00ff12080b0079ea */ /* 0x0007e4000ba00311 */
[----:B---3--:R-:W-:Y:S01]  /*44b0*/  R2UR UR18, R3 ;  /* 0x00000000031272ca */ /* 0x008fe200000e0000 */
[----:B------:R-:W-:Y:S01]  /*44c0*/  IMAD.MOV.U32 R3, RZ, RZ, 0x58 ;  /* 0x00000058ff037424 */ /* 0x000fe200078e00ff */
[----:B------:R-:W-:-:S13]  /*44d0*/  R2UR UR19, R2 ;  /* 0x00000000021372ca */ /* 0x000fda00000e0000 */
[----:B------:R3:W-:Y:S01]  /*44e0*/  UTCQMMA.2CTA tmem[UR18], gdesc[UR4], tmem[UR19], tmem[UR20], idesc[UR21], UPT ;  /* 0x00ff1404120079ea */ /* 0x0007e2000ba00313 */
[----:B------:R-:W4:Y:S02]  /*44f0*/  SYNCS.PHASECHK.TRANS64.TRYWAIT P0, [UR12+0x340], R5 ;  /* 0x00034005ff0075a7 */ /* 0x000f24000800110c */
[----:B---34-:R-:W-:Y:S05]  /*4500*/  @!P0 BRA `(.L_x_59) ;  /* 0x00000088007c8947 */ /* 0x018fea0003800000 */
.L_x_144:
[----:B------:R-:W-:Y:S01]  /*4510*/  R2UR UR7, R3 ;  /* 0x00000000030772ca */ /* 0x000fe200000e0000 */
[----:B------:R-:W-:Y:S01]  /*4520*/  UMOV UR18, 0x0 ;  /* 0x0000000000127882 */ /* 0x000fe20000000000 */
[----:B------:R-:W-:Y:S01]  /*4530*/  R2UR UR17, R2 ;  /* 0x00000000021172ca */ /* 0x000fe200000e0000 */
[----:B------:R-:W-:Y:S01]  /*4540*/  UMOV UR19, 0x10110010 ;  /* 0x1011001000137882 */ /* 0x000fe20000000000 */
[----:B------:R-:W-:Y:S01]  /*4550*/  UMOV UR11, 0xc0004010 ;  /* 0xc0004010000b7882 */ /* 0x000fe20000000000 */
[----:B------:R-:W-:Y:S02]  /*4560*/  IMAD.MOV.U32 R3, RZ, RZ, 0xc0 ;  /* 0x000000c0ff037424 */ /* 0x000fe400078e00ff */
[----:B------:R-:W-:-:S08]  /*4570*/  IMAD.MOV.U32 R2, RZ, RZ, 0x140 ;  /* 0x00000140ff027424 */ /* 0x000fd000078e00ff */
[----:B------:R3:W-:Y:S02]  /*4580*/  UTCQMMA.2CTA tmem[UR7], gdesc[UR10], tmem[UR17], tmem[UR18], idesc[UR19], UPT ;  /* 0x00ff120a070079ea */ /* 0x0007e4000ba00311 */
[----:B---3--:R-:W-:Y:S02]  /*4590*/  UMOV UR18, 0x3 ;  /* 0x0000000300127882 */ /* 0x008fe40000000000 */
[----:B------:R3:W-:Y:S01]  /*45a0*/  UTCBAR.2CTA.MULTICAST [UR70], URZ, UR18 ;  /* 0x000000ff460073e9 */ /* 0x0007e20008200812 */
[----:B------:R-:W4:Y:S02]  /*45b0*/  SYNCS.PHASECHK.TRANS64.TRYWAIT P0, [UR12+0x338], R5 ;  /* 0x00033805ff0075a7 */ /* 0x000f24000800110c */
[----:B---34-:R-:W-:Y:S05]  /*45c0*/  @!P0 BRA `(.L_x_60) ;  /* 0x00000088006c8947 */ /* 0x018fea0003800000 */
.L_x_146:
[----:B------:R-:W-:Y:S01]  /*45d0*/  R2UR UR20, R3 ;  /* 0x00000000031472ca */ /* 0x000fe200000e0000 */
[----:B------:R-:W-:Y:S01]  /*45e0*/  IMAD.MOV.U32 R3, RZ, RZ, 0xc8 ;  /* 0x000000c8ff037424 */ /* 0x000fe200078e00ff */
[----:B------:R-:W-:Y:S01]  /*45f0*/  R2UR UR21, R2 ;  /* 0x00000000021572ca */ /* 0x000fe200000e0000 */
[----:B------:R-:W-:Y:S01]  /*4600*/  UMOV UR18, 0x0 ;  /* 0x0000000000127882 */ /* 0x000fe20000000000 */
[----:B------:R-:W-:Y:S01]  /*4610*/  UMOV UR19, 0x10110010 ;  /* 0x1011001000137882 */ /* 0x000fe20000000000 */
[----:B------:R-:W-:Y:S01]  /*4620*/  IMAD.MOV.U32 R2, RZ, RZ, 0x140 ;  /* 0x00000140ff027424 */ /* 0x000fe200078e00ff */
[----:B------:R-:W-:Y:S01]  /*4630*/  UMOV UR22, 0x0 ;  /* 0x0000000000167882 */ /* 0x000fe20000000000 */
[----:B------:R-:W-:-:S03]  /*4640*/  UMOV UR23, 0x10110010 ;  /* 0x1011001000177882 */ /* 0x000fc60000000000 */
[----:B------:R-:W-:-:S05]  /*4650*/  R2UR UR17, R2 ;  /* 0x00000000021172ca */ /* 0x000fca00000e0000 */
[----:B------:R3:W-:Y:S02]  /*4660*/  UTCQMMA.2CTA tmem[UR20], gdesc[UR14], tmem[UR21], tmem[UR18], idesc[UR19], UP1 ;  /* 0x00ff120e140079ea */ /* 0x0007e40008a00315 */
[----:B---3--:R-:W-:Y:S01]  /*4670*/  R2UR UR18, R3 ;  /* 0x00000000031272ca */ /* 0x008fe200000e0000 */
[----:B------:R-:W-:Y:S01]  /*4680*/  IMAD.MOV.U32 R3, RZ, RZ, 0xd0 ;  /* 0x000000d0ff037424 */ /* 0x000fe200078e00ff */
[----:B------:R-:W-:-:S04]  /*4690*/  R2UR UR19, R2 ;  /* 0x00000000021372ca */ /* 0x000fc800000e0000 */
[----:B------:R-:W-:Y:S01]  /*46a0*/  R2UR UR7, R3 ;  /* 0x00000000030772ca */ /* 0x000fe200000e0000 */
[----:B------:R-:W-:-:S08]  /*46b0*/  IMAD.MOV.U32 R3, RZ, RZ, 0xd8 ;  /* 0x000000d8ff037424 */ /* 0x000fd000078e00ff */
[----:B------:R3:W-:Y:S04]  /*46c0*/  UTCQMMA.2CTA tmem[UR18], gdesc[UR8], tmem[UR19], tmem[UR22], idesc[UR23], UPT ;  /* 0x00ff1608120079ea */ /* 0x0007e8000ba00313 */
[----:B------:R3:W-:Y:S01]  /*46d0*/  UTCQMMA.2CTA tmem[UR7], gdesc[UR4], tmem[UR17], tmem[UR22], idesc[UR23], UPT ;  /* 0x00ff1604070079ea */ /* 0x0007e2000ba00311 */
[----:B------:R-:W4:Y:S02]  /*46e0*/  SYNCS.PHASECHK.TRANS64.TRYWAIT P0, [UR12+0x348], R5 ;  /* 0x00034805ff0075a7 */ /* 0x000f24000800110c */
[----:B---34-:R-:W-:Y:S05]  /*46f0*/  @!P0 BRA `(.L_x_61) ;  /* 0x0000008800408947 */ /* 0x018fea0003800000 */
.L_x_148:
[----:B------:R-:W-:Y:S01]  /*4700*/  R2UR UR5, R3 ;  /* 0x00000000030572ca */ /* 0x000fe200000e0000 */
[----:B------:R-:W-:Y:S01]  /*4710*/  UIADD3 UR16, UPT, UPT, UR16, 0x1a0, URZ ;  /* 0x000001a010107890 */ /* 0x000fe2000fffe0ff */
[----:B------:R-:W-:Y:S01]  /*4720*/  R2UR UR7, R2 ;  /* 0x00000000020772ca */ /* 0x000fe200000e0000 */
[----:B------:R-:W-:Y:S01]  /*4730*/  UMOV UR8, 0x0 ;  /* 0x0000000000087882 */ /* 0x000fe20000000000 */
[----:B------:R-:W-:Y:S01]  /*4740*/  UMOV UR9, 0x10110010 ;  /* 0x1011001000097882 */ /* 0x000fe20000000000 */
[----:B------:R-:W-:Y:S01]  /*4750*/  UIADD3 UR6, UPT, UPT, UR6, 0x1, URZ ;  /* 0x0000000106067890 */ /* 0x000fe2000fffe0ff */
[----:B------:R-:W-:Y:S02]  /*4760*/  LOP3.LUT R12, R12, 0x1, RZ, 0x3c, !PT ;  /* 0x000000010c0c7812 */ /* 0x000fe400078e3cff */
[----:B------:R-:W-:Y:S01]  /*4770*/  LOP3.LUT R13, R13, 0x1, RZ, 0x3c, !PT ;  /* 0x000000010d0d7812 */ /* 0x000fe200078e3cff */
[----:B------:R-:W-:-:S04]  /*4780*/  UISETP.NE.AND UP1, UPT, UR6, 0x30, UPT ;  /* 0x000000300600788c */ /* 0x000fc8000bf25270 */
[----:B------:R-:W-:Y:S02]  /*4790*/  USEL UR4, URZ, 0x1, UP1 ;  /* 0x00000001ff047887 */ /* 0x000fe40008800000 */
[----:B------:R3:W-:Y:S02]  /*47a0*/  UTCQMMA.2CTA tmem[UR5], gdesc[UR10], tmem[UR7], tmem[UR8], idesc[UR9], UPT ;  /* 0x00ff080a050079ea */ /* 0x0007e4000ba00307 */
[----:B------:R-:W-:Y:S02]  /*47b0*/  ULOP3.LUT UR15, UR13, UR4, URZ, 0x3c, !UPT ;  /* 0x000000040d0f7292 */ /* 0x000fe4000f8e3cff */
[----:B------:R-:W-:Y:S01]  /*47c0*/  USEL UR13, UR6, URZ, UP1 ;  /* 0x000000ff060d7287 */ /* 0x000fe20008800000 */
[----:B---3--:R-:W-:Y:S02]  /*47d0*/  UMOV UR8, 0x3 ;  /* 0x0000000300087882 */ /* 0x008fe40000000000 */
[----:B------:R3:W-:Y:S01]  /*47e0*/  UTCBAR.2CTA.MULTICAST [UR69], URZ, UR8 ;  /* 0x000000ff450073e9 */ /* 0x0007e20008200808 */
[----:B------:R3:W-:Y:S01]  /*47f0*/  UTCBAR.2CTA.MULTICAST [UR16], URZ, UR66 ;  /* 0x000000ff100073e9 */ /* 0x0007e20008200842 */
[----:B------:R-:W-:-:S07]  /*4800*/  NOP ;  /* 0x0000000000007918 */ /* 0x000fce0000000000 */
.L_x_45:
[----:B------:R-:W-:-:S09]  /*4810*/  UISETP.GE.AND UP1, UPT, UR39, UR77, UPT ;  /* 0x0000004d2700728c */ /* 0x000fd2000bf26270 */
[----:B------:R-:W-:Y:S05]  /*4820*/  BRA.U !UP1, `(.L_x_62) ;  /* 0xffffffed09b87547 */ /* 0x000fea000b83ffff */
.L_x_44:
[----:B------:R-:W4:Y:S01]  /*4830*/  S2UR UR5, SR_CgaCtaId ;  /* 0x00000000000579c3 */ /* 0x000f220000008800 */
[----:B------:R-:W-:Y:S01]  /*4840*/  ELECT P0, URZ, PT ;  /* 0x0000000000ff782f */ /* 0x000fe20003800000 */
[----:B------:R-:W-:Y:S01]  /*4850*/  IMAD.MOV.U32 R2, RZ, RZ, 0x1 ;  /* 0x00000001ff027424 */ /* 0x000fe200078e00ff */
[----:B------:R-:W-:-:S05]  /*4860*/  UIADD3 UR4, UPT, UPT, UR12, 0x3e0, URZ ;  /* 0x000003e00c047890 */ /* 0x000fca000fffe0ff */
[----:B------:R-:W-:Y:S08]  /*4870*/  UVIRTCOUNT.DEALLOC.SMPOOL 0x80 ;  /* 0x000000800000784c */ /* 0x000ff00000000000 */
[----:B------:R-:W5:Y:S01]  /*4880*/  S2UR UR6, SR_CgaCtaId ;  /* 0x00000000000679c3 */ /* 0x000f620000008800 */
[----:B------:R-:W-:Y:S01]  /*4890*/  IMAD.U32 R3, RZ, RZ, UR4 ;  /* 0x00000004ff037e24 */ /* 0x000fe2000f8e00ff */
[----:B-1----:R-:W-:Y:S01]  /*48a0*/  @P0 MOV R4, 0x40 ;  /* 0x0000004000040802 */ /* 0x002fe20000000f00 */
[----:B----4-:R-:W-:-:S05]  /*48b0*/  @P0 IMAD.U32 R9, RZ, RZ, UR5 ;  /* 0x00000005ff090e24 */ /* 0x010fca000f8e00ff */
[C---:B------:R-:W-:Y:S02]  /*48c0*/  @P0 LEA R4, R9.reuse, R4, 0x18 ;  /* 0x0000000409040211 */ /* 0x040fe400078ec0ff */
[----:B------:R-:W-:-:S03]  /*48d0*/  LOP3.LUT R6, R9, 0x1, RZ, 0x3c, !PT ;  /* 0x0000000109067812 */ /* 0x000fc600078e3cff */
[----:B------:R1:W-:Y:S01]  /*48e0*/  @P0 STS.U8 [R4], R2 ;  /* 0x0000000204000388 */ /* 0x0003e20000000000 */
[----:B------:R-:W-:Y:S01]  /*48f0*/  PRMT R6, R6, 0x654, R3 ;  /* 0x0000065406067816 */ /* 0x000fe20000000003 */
[----:B------:R-:W-:Y:S01]  /*4900*/  IMAD.MOV.U32 R3, RZ, RZ, 0x1 ;  /* 0x00000001ff037424 */ /* 0x000fe200078e00ff */
[----:B------:R-:W-:Y:S06]  /*4910*/  BAR.SYNC.DEFER_BLOCKING 0x2, 0x1a0 ;  /* 0x0086800000007b1d */ /* 0x000fec0000010000 */
[----:B------:R1:W-:Y:S01]  /*4920*/  SYNCS.ARRIVE.TRANS64.RED.ART0 RZ, [R6+URZ], R3 ;  /* 0x0000000306ff79a7 */ /* 0x0003e200085004ff */
[----:B------:R-:W4:Y:S02]  /*4930*/  SYNCS.PHASECHK.TRANS64.TRYWAIT P0, [UR12+0x3e0], RZ ;  /* 0x0003e0ffff0075a7 */ /* 0x000f24000800110c */
[----:B-1--45:R-:W-:Y:S05]  /*4940*/  @!P0 BRA `(.L_x_63) ;  /* 0x0000008400cc8947 */ /* 0x032fea0003800000 */
.L_x_150:
[----:B------:R-:W-:Y:S01]  /*4950*/  NOP ;  /* 0x0000000000007918 */ /* 0x000fe20000000000 */
[----:B------:R-:W-:Y:S01]  /*4960*/  UMOV UR4, 0x50 ;  /* 0x0000005000047882 */ /* 0x000fe20000000000 */
[----:B--2---:R-:W-:Y:S01]  /*4970*/  LOP3.LUT R5, R14, 0xffff, RZ, 0xc0, !PT ;  /* 0x0000ffff0e057812 */ /* 0x004fe200078ec0ff */
[----:B------:R-:W-:Y:S01]  /*4980*/  ULEA UR6, UR6, UR4, 0x18 ;  /* 0x0000000406067291 */ /* 0x000fe2000f8ec0ff */
[----:B------:R-:W-:Y:S02]  /*4990*/  IMAD.MOV.U32 R4, RZ, RZ, 0xffff ;  /* 0x0000ffffff047424 */ /* 0x000fe400078e00ff */
[----:B------:R-:W-:-:S05]  /*49a0*/  SHF.R.U32.HI R5, RZ, 0x5, R5 ;  /* 0x00000005ff057819 */ /* 0x000fca0000011605 */
[----:B------:R-:W-:Y:S01]  /*49b0*/  VIADD R6, R5, 0x10 ;  /* 0x0000001005067836 */ /* 0x000fe20000000000 */
[----:B-1----:R-:W1:Y:S01]  /*49c0*/  LDS R2, [UR6] ;  /* 0x00000006ff027984 */ /* 0x002e620008000800 */
[----:B------:R-:W-:-:S03]  /*49d0*/  SHF.L.U32 R5, R4, R5, RZ ;  /* 0x0000000504057219 */ /* 0x000fc600000006ff */
[----:B------:R-:W-:-:S04]  /*49e0*/  SHF.L.U32 R6, R3, R6, RZ ;  /* 0x0000000603067219 */ /* 0x000fc800000006ff */
[----:B------:R-:W-:-:S04]  /*49f0*/  LOP3.LUT R5, R6, R5, RZ, 0xfc, !PT ;  /* 0x0000000506057212 */ /* 0x000fc800078efcff */
[C---:B------:R-:W-:Y:S02]  /*4a00*/  LOP3.LUT R4, R5.reuse, 0xffff, RZ, 0xc0, !PT ;  /* 0x0000ffff05047812 */ /* 0x040fe400078ec0ff */
[----:B-1----:R-:W-:-:S04]  /*4a10*/  LOP3.LUT R3, R5, 0xffff, R2, 0x80, !PT ;  /* 0x0000ffff05037812 */ /* 0x002fc800078e8002 */
[----:B------:R-:W-:-:S13]  /*4a20*/  ISETP.NE.AND P0, PT, R3, R4, PT ;  /* 0x000000040300720c */ /* 0x000fda0003f05270 */
[----:B------:R-:W-:Y:S05]  /*4a30*/  @P0 BRA `(.L_x_64) ;  /* 0x0000000000500947 */ /* 0x000fea0003800000 */
[----:B------:R-:W-:Y:S02]  /*4a40*/  SHF.R.U32.HI R2, RZ, 0x10, R2 ;  /* 0x00000010ff027819 */ /* 0x000fe40000011602 */
[----:B------:R-:W-:-:S04]  /*4a50*/  SHF.R.U32.HI R3, RZ, 0x10, R5 ;  /* 0x00000010ff037819 */ /* 0x000fc80000011605 */
[----:B------:R-:W-:-:S04]  /*4a60*/  LOP3.LUT R2, R2, R3, RZ, 0xc0, !PT ;  /* 0x0000000302027212 */ /* 0x000fc800078ec0ff */
[----:B------:R-:W-:-:S13]  /*4a70*/  ISETP.NE.AND P0, PT, R2, R3, PT ;  /* 0x000000030200720c */ /* 0x000fda0003f05270 */
[----:B------:R-:W-:Y:S05]  /*4a80*/  @P0 BRA `(.L_x_65) ;  /* 0x0000000000300947 */ /* 0x000fea0003800000 */
[----:B------:R-:W-:Y:S01]  /*4a90*/  R2UR UR4, R5 ;  /* 0x00000000050472ca */ /* 0x000fe200000e0000 */
[----:B------:R-:W1:-:S12]  /*4aa0*/  S2R R3, SR_LANEID ;  /* 0x0000000000037919 */ /* 0x000e580000000000 */
[----:B------:R-:W-:-:S03]  /*4ab0*/  ULOP3.LUT UR5, URZ, UR4, URZ, 0x33, !UPT ;  /* 0x00000004ff057292 */ /* 0x000fc6000f8e33ff */
[----:B------:R-:W-:Y:S02]  /*4ac0*/  VOTEU.ANY UR4, UPT, PT ;  /* 0x0000000000047886 */ /* 0x000fe400038e0100 */
[----:B------:R-:W-:Y:S01]  /*4ad0*/  UFLO.U32 UR4, UR4 ;  /* 0x00000004000472bd */ /* 0x000fe200080e0000 */
[----:B------:R-:W-:-:S04]  /*4ae0*/  IMAD.U32 R2, RZ, RZ, UR5 ;  /* 0x00000005ff027e24 */ /* 0x000fc8000f8e00ff */
[----:B------:R-:W2:Y:S02]  /*4af0*/  REDUX UR7, R2 ;  /* 0x00000000020773c4 */ /* 0x000ea40000000000 */
[----:B------:R4:W-:Y:S01]  /*4b00*/  UTCATOMSWS.AND URZ, UR5 ;  /* 0x0000000500ff79e3 */ /* 0x0009e20008000000 */
[----:B-1----:R-:W-:Y:S01]  /*4b10*/  ISETP.EQ.U32.AND P0, PT, R3, UR4, PT ;  /* 0x0000000403007c0c */ /* 0x002fe2000bf02070 */
[----:B--2---:R-:W-:-:S12]  /*4b20*/  IMAD.U32 R3, RZ, RZ, UR7 ;  /* 0x00000007ff037e24 */ /* 0x004fd8000f8e00ff */
[----:B------:R4:W-:Y:S01]  /*4b30*/  @P0 ATOMS.AND RZ, [UR6], R3 ;  /* 0x00000003ffff098c */ /* 0x0009e2000a800006 */
[----:B------:R-:W-:Y:S05]  /*4b40*/  BRA `(.L_x_66) ;  /* 0x0000000000147947 */ /* 0x000fea0003800000 */
.L_x_65:
[----:B------:R-:W-:Y:S02]  /*4b50*/  MOV R2, 0x4b70 ;  /* 0x00004b7000027802 */ /* 0x000fe40000000f00 */
[----:B---3--:R-:W-:Y:S05]  /*4b60*/  CALL.REL.NOINC `($__internal_0_$__cuda_sm10x_tcgen05_guardrail_trap_col_being_dealloced_not_returned_by_alloc) ;  /* 0x0000008800f87944 */ /* 0x008fea0003c00000 */
[----:B------:R-:W-:Y:S05]  /*4b70*/  BRA `(.L_x_66) ;  /* 0x0000000000087947 */ /* 0x000fea0003800000 */
.L_x_64:
[----:B------:R-:W-:Y:S02]  /*4b80*/  MOV R2, 0x4ba0 ;  /* 0x00004ba000027802 */ /* 0x000fe40000000f00 */
[----:B---3--:R-:W-:Y:S05]  /*4b90*/  CALL.REL.NOINC `($__internal_2_$__cuda_sm10x_tcgen05_guardrail_trap_unallocated_columns_being_dealloced) ;  /* 0x0000008c00047944 */ /* 0x008fea0003c00000 */
.L_x_66:
[----:B------:R-:W-:Y:S01]  /*4ba0*/  ELECT P0, URZ, PT ;  /* 0x0000000000ff782f */ /* 0x000fe20003800000 */
[----:B------:R-:W-:-:S12]  /*4bb0*/  NOP ;  /* 0x0000000000007918 */ /* 0x000fd80000000000 */
[----:B------:R-:W-:Y:S05]  /*4bc0*/  @!P0 BRA `(.L_x_67) ;  /* 0x0000000000208947 */ /* 0x000fea0003800000 */
[----:B------:R-:W-:Y:S02]  /*4bd0*/  UMOV UR4, 0x20 ;  /* 0x0000002000047882 */ /* 0x000fe40000000000 */
[----:B------:R-:W-:-:S04]  /*4be0*/  UIADD3 UR4, UPT, UPT, -UR4, 0x100000, URZ ;  /* 0x0010000004047890 */ /* 0x000fc8000fffe1ff */
[----:B----4-:R-:W-:Y:S02]  /*4bf0*/  USHF.L.U32 UR5, UR4, 0xb, URZ ;  /* 0x0000000b04057899 */ /* 0x010fe400080006ff */
[----:B------:R-:W-:Y:S01]  /*4c00*/  USHF.L.U32 UR4, UR4, 0x1, URZ ;  /* 0x0000000104047899 */ /* 0x000fe200080006ff */
[----:B------:R-:W1:Y:S11]  /*4c10*/  FENCE.VIEW.ASYNC.S ;  /* 0x00000000000073c6 */ /* 0x000e760000000000 */
[----:B-1----:R1:W2:Y:S01]  /*4c20*/  SYNCS.EXCH.64 URZ, [UR12+0x3e0], UR4 ;  /* 0x0003e0040cff75b2 */ /* 0x0022a20008000100 */
[----:B------:R-:W-:Y:S05]  /*4c30*/  BRA `(.L_x_67) ;  /* 0x0000000000047947 */ /* 0x000fea0003800000 */
.L_x_12:
[----:B------:R-:W-:Y:S01]  /*4c40*/  NOP ;  /* 0x0000000000007918 */ /* 0x000fe20000000000 */
.L_x_67:
[----:B-1-34-:R-:W-:Y:S05]  /*4c50*/  BSYNC.RECONVERGENT B1 ;  /* 0x0000000000017941 */ /* 0x01afea0003800200 */
.L_x_9:
[----:B------:R-:W-:Y:S01]  /*4c60*/  UISETP.NE.AND UP0, UPT, UR76, 0xd, UPT ;  /* 0x0000000d4c00788c */ /* 0x000fe2000bf05270 */
[----:B------:R-:W-:-:S08]  /*4c70*/  NOP ;  /* 0x0000000000007918 */ /* 0x000fd00000000000 */
[----:B------:R-:W-:Y:S05]  /*4c80*/  BRA.U UP0, `(.L_x_68) ;  /* 0x00000005006c7547 */ /* 0x000fea000b800000 */
[----:B------:R-:W-:-:S08]  /*4c90*/  NOP ;  /* 0x0000000000007918 */ /* 0x000fd00000000000 */
[----:B------:R-:W1:-:S00]  /*4ca0*/  USETMAXREG.DEALLOC.CTAPOOL 0x50 ;  /* 0x00000050000079c8 */ /* 0x000e4000080e0500 */
[----:B------:R-:W3:Y:S01]  /*4cb0*/  LDCU UR4, c[0x0][0x610] ;  /* 0x0000c200ff0477ac */ /* 0x000ee20008000800 */
[----:B------:R-:W4:Y:S01]  /*4cc0*/  LDCU.U8 UR8, c[0x0][0x614] ;  /* 0x0000c280ff0877ac */ /* 0x000f220008000000 */
[----:B------:R-:W5:Y:S01]  /*4cd0*/  LDCU.U8 UR6, c[0x0][0x615] ;  /* 0x0000c2a0ff0677ac */ /* 0x000f620008000000 */
[----:B------:R-:W2:Y:S01]  /*4ce0*/  LDCU UR7, c[0x0][0x61c] ;  /* 0x0000c380ff0777ac */ /* 0x000ea20008000800 */
[----:B---3--:R-:W-:-:S04]  /*4cf0*/  UIMAD.WIDE.U32 UR4, UR65, UR4, URZ ;  /* 0x00000004410472a5 */ /* 0x008fc8000f8e00ff */
[----:B------:R-:W-:-:S04]  /*4d00*/  UIADD3 UR4, UPT, UPT, UR65, -UR5, URZ ;  /* 0x8000000541047290 */ /* 0x000fc8000fffe0ff */
[----:B----4-:R-:W-:Y:S01]  /*4d10*/  USHF.R.U32.HI UR4, URZ, UR8, UR4 ;  /* 0x00000008ff047299 */ /* 0x010fe20008011604 */
[----:B------:R-:W3:Y:S03]  /*4d20*/  LDCU.U8 UR8, c[0x0][0x620] ;  /* 0x0000c400ff0877ac */ /* 0x000ee60008000000 */
[----:B------:R-:W-:-:S04]  /*4d30*/  UIADD3 UR4, UPT, UPT, UR5, UR4, URZ ;  /* 0x0000000405047290 */ /* 0x000fc8000fffe0ff */
[----:B-----5:R-:W-:Y:S01]  /*4d40*/  USHF.R.U32.HI UR11, URZ, UR6, UR4 ;  /* 0x00000006ff0b7299 */ /* 0x020fe20008011604 */
[----:B------:R-:W4:Y:S03]  /*4d50*/  LDCU UR6, c[0x0][0x624] ;  /* 0x0000c480ff0677ac */ /* 0x000f260008000800 */
[----:B--2---:R-:W-:-:S07]  /*4d60*/  UIMAD.WIDE.U32 UR4, UR11, UR7, URZ ;  /* 0x000000070b0472a5 */ /* 0x004fce000f8e00ff */
[----:B------:R-:W-:Y:S02]  /*4d70*/  UMOV UR4, UR5 ;  /* 0x0000000500047c82 */ /* 0x000fe40008000000 */
[----:B------:R-:W-:-:S04]  /*4d80*/  UIADD3 UR12, UPT, UPT, UR11, -UR4, URZ ;  /* 0x800000040b0c7290 */ /* 0x000fc8000fffe0ff */
[----:B---3--:R-:W-:Y:S02]  /*4d90*/  USHF.R.U32.HI UR12, URZ, UR8, UR12 ;  /* 0x00000008ff0c7299 */ /* 0x008fe4000801160c */
[----:B----4-:R-:W-:Y:S02]  /*4da0*/  UISETP.GE.AND UP0, UPT, UR65, UR6, UPT ;  /* 0x000000064100728c */ /* 0x010fe4000bf06270 */
[----:B------:R-:W-:-:S07]  /*4db0*/  UIADD3 UR12, UPT, UPT, UR4, UR12, URZ ;  /* 0x0000000c040c7290 */ /* 0x000fce000fffe0ff */
[----:B-1----:R-:W-:Y:S05]  /*4dc0*/  BRA.U UP0, `(.L_x_68) ;  /* 0x00000005001c7547 */ /* 0x002fea000b800000 */
[----:B------:R-:W-:Y:S01]  /*4dd0*/  S2UR UR7, SR_CgaCtaId ;  /* 0x00000000000779c3 */ /* 0x000fe20000008800 */
[----:B------:R-:W1:Y:S01]  /*4de0*/  LDCU.U8 UR5, c[0x0][0x621] ;  /* 0x0000c420ff0577ac */ /* 0x000e620008000000 */
[----:B------:R-:W-:Y:S01]  /*4df0*/  HFMA2 R5, -RZ, RZ, 0, 0 ;  /* 0x00000000ff057431 */ /* 0x000fe200000001ff */
[----:B------:R-:W-:Y:S01]  /*4e00*/  MOV R3, 0x1 ;  /* 0x0000000100037802 */ /* 0x000fe20000000f00 */
[----:B------:R-:W2:Y:S01]  /*4e10*/  LDCU.64 UR8, c[0x0][0x348] ;  /* 0x00006900ff0877ac */ /* 0x000ea20008000a00 */
[----:B------:R-:W3:Y:S01]  /*4e20*/  LDCU UR20, c[0x0][0x618] ;  /* 0x0000c300ff1477ac */ /* 0x000ee20008000800 */
[----:B------:R-:W4:Y:S01]  /*4e30*/  LDCU UR10, c[0x0][0x60c] ;  /* 0x0000c180ff0a77ac */ /* 0x000f220008000800 */
[----:B------:R-:W-:Y:S01]  /*4e40*/  UMOV UR6, 0x400 ;  /* 0x0000040000067882 */ /* 0x000fe20000000000 */
[----:B------:R-:W-:Y:S02]  /*4e50*/  UIADD3 UR4, UPT, UPT, -UR11, URZ, URZ ;  /* 0x000000ff0b047290 */ /* 0x000fe4000fffe1ff */
[----:B-1----:R-:W-:Y:S01]  /*4e60*/  USHF.R.U32.HI UR12, URZ, UR5, UR12 ;  /* 0x00000005ff0c7299 */ /* 0x002fe2000801160c */
[----:B------:R-:W1:Y:S02]  /*4e70*/  S2UR UR24, SR_CgaSize ;  /* 0x00000000001879c3 */ /* 0x000e640000008a00 */
[----:B-1----:R-:W-:-:S12]  /*4e80*/  UIMAD UR24, UR24, -0xa0, URZ ;  /* 0xffffff60181878a4 */ /* 0x002fd8000f8e02ff */
[----:B------:R-:W1:Y:S01]  /*4e90*/  LDCU UR24, c[0x0][UR24+0x2c0] ;  /* 0x00005800181877ac */ /* 0x000e620008000800 */
[----:B------:R-:W-:Y:S02]  /*4ea0*/  UIADD3 UR5, UPT, UPT, -UR12, URZ, URZ ;  /* 0x000000ff0c057290 */ /* 0x000fe4000fffe1ff */
[----:B--2---:R-:W-:Y:S02]  /*4eb0*/  UIADD3 UR14, UP0, UPT, UR8, 0x200, URZ ;  /* 0x00000200080e7890 */ /* 0x004fe4000ff1e0ff */
[----:B------:R-:W-:Y:S02]  /*4ec0*/  ULEA UR7, UR7, UR6, 0x18 ;  /* 0x0000000607077291 */ /* 0x000fe4000f8ec0ff */
[----:B------:R-:W-:Y:S02]  /*4ed0*/  UIADD3.X UR15, UPT, UPT, URZ, UR9, URZ, UP0, !UPT ;  /* 0x00000009ff0f7290 */ /* 0x000fe400087fe4ff */
[----:B---3--:R-:W-:Y:S01]  /*4ee0*/  UIMAD UR11, UR20, UR5, UR11 ;  /* 0x00000005140b72a4 */ /* 0x008fe2000f8e020b */
[----:B------:R-:W2:Y:S01]  /*4ef0*/  LDCU UR19, c[0x0][0x624] ;  /* 0x0000c480ff1377ac */ /* 0x000ea20008000800 */
[----:B------:R-:W3:Y:S01]  /*4f00*/  LDCU UR23, c[0x0][0x610] ;  /* 0x0000c200ff1777ac */ /* 0x000ee20008000800 */
[----:B------:R-:W5:Y:S01]  /*4f10*/  LDCU UR22, c[0x0][0x60c] ;  /* 0x0000c180ff1677ac */ /* 0x000f620008000800 */
[----:B------:R-:W1:Y:S01]  /*4f20*/  LDCU.64 UR16, c[0x0][0x618] ;  /* 0x0000c300ff1077ac */ /* 0x000e620008000a00 */
[----:B----4-:R-:W-:-:S02]  /*4f30*/  UIMAD UR4, UR10, UR4, UR65 ;  /* 0x000000040a0472a4 */ /* 0x010fc4000f8e0241 */
[----:B------:R-:W-:Y:S02]  /*4f40*/  UIADD3 UR18, UPT, UPT, UR7, 0xc00, URZ ;  /* 0x00000c0007127890 */ /* 0x000fe4000fffe0ff */
[----:B------:R-:W-:Y:S01]  /*4f50*/  UIADD3 UR13, UPT, UPT, UR7, 0x2c00, URZ ;  /* 0x00002c00070d7890 */ /* 0x000fe2000fffe0ff */
[----:B------:R-:W-:Y:S01]  /*4f60*/  UMOV UR6, UR65 ;  /* 0x0000004100067c82 */ /* 0x000fe20008000000 */
[----:B------:R-:W-:Y:S01]  /*4f70*/  UMOV UR20, URZ ;  /* 0x000000ff00147c82 */ /* 0x000fe20008000000 */
[----:B------:R-:W-:Y:S01]  /*4f80*/  UMOV UR21, URZ ;  /* 0x000000ff00157c82 */ /* 0x000fe20008000000 */
[----:B------:R-:W-:-:S08]  /*4f90*/  UMOV UR9, URZ ;  /* 0x000000ff00097c82 */ /* 0x000fd00008000000 */
.L_x_71:
[----:B------:R-:W-:Y:S01]  /*4fa0*/  SHF.L.U32 R4, R5, 0x1f, RZ ;  /* 0x0000001f05047819 */ /* 0x000fe200000006ff */
[----:B------:R-:W-:Y:S01]  /*4fb0*/  ULEA UR4, UR4, UR64, 0x2 ;  /* 0x0000004004047291 */ /* 0x000fe2000f8e10ff */
[----:B------:R-:W-:Y:S02]  /*4fc0*/  UMOV UR8, UR18 ;  /* 0x0000001200087c82 */ /* 0x000fe40008000000 */
[----:B----4-:R-:W4:Y:S01]  /*4fd0*/  SYNCS.PHASECHK.TRANS64.TRYWAIT P0, [UR7+0x3a0], R4 ;  /* 0x0003a004ff0075a7 */ /* 0x010f220008001107 */
[----:B------:R-:W-:-:S07]  /*4fe0*/  USHF.L.U32 UR4, UR4, 0x7, URZ ;  /* 0x0000000704047899 */ /* 0x000fce00080006ff */
[----:B------:R-:W-:Y:S01]  /*4ff0*/  UMOV UR10, UR4 ;  /* 0x00000004000a7c82 */ /* 0x000fe20008000000 */
[----:B----4-:R-:W-:Y:S05]  /*5000*/  @!P0 BRA `(.L_x_69) ;  /* 0x0000008000348947 */ /* 0x010fea0003800000 */
.L_x_152:
[----:B------:R4:W-:Y:S01]  /*5010*/  UTMASTG.4D [UR8], [UR14], desc[URZ] ;  /* 0x0000ff080e0073b5 */ /* 0x0009e20008019000 */
[----:B------:R0:W-:Y:S01]  /*5020*/  UTMACMDFLUSH ;  /* 0x00000000000079b7 */ /* 0x0001e20000000000 */
[----:B------:R-:W5:Y:S02]  /*5030*/  SYNCS.PHASECHK.TRANS64.TRYWAIT P0, [UR7+0x3a8], R4 ;  /* 0x0003a804ff0075a7 */ /* 0x000f640008001107 */
[----:B----45:R-:W-:Y:S05]  /*5040*/  @!P0 BRA `(.L_x_70) ;  /* 0x0000008000448947 */ /* 0x030fea0003800000 */
.L_x_154:
[----:B------:R-:W5:Y:S01]  /*5050*/  LDCU.U8 UR26, c[0x0][0x614] ;  /* 0x0000c280ff1a77ac */ /* 0x000f620008000000 */
[----:B------:R-:W-:Y:S01]  /*5060*/  LOP3.LUT R5, R5, 0x1, RZ, 0x3c, !PT ;  /* 0x0000000105057812 */ /* 0x000fe200078e3cff */
[----:B-1----:R-:W-:Y:S01]  /*5070*/  UIADD3 UR6, UPT, UPT, UR24, UR6, URZ ;  /* 0x0000000618067290 */ /* 0x002fe2000fffe0ff */
[----:B------:R-:W1:Y:S01]  /*5080*/  LDCU.U8 UR25, c[0x0][0x615] ;  /* 0x0000c2a0ff1977ac */ /* 0x000e620008000000 */
[----:B------:R-:W-:Y:S02]  /*5090*/  UIADD3 UR10, UPT, UPT, UR4, 0x100, URZ ;  /* 0x00000100040a7890 */ /* 0x000fe4000fffe0ff */
[----:B---3--:R-:W-:Y:S01]  /*50a0*/  UIMAD.WIDE.U32 UR4, UR6, UR23, URZ ;  /* 0x00000017060472a5 */ /* 0x008fe2000f8e00ff */
[----:B------:R-:W-:Y:S01]  /*50b0*/  UMOV UR8, UR13 ;  /* 0x0000000d00087c82 */ /* 0x000fe20008000000 */
[----:B--2---:R-:W-:Y:S02]  /*50c0*/  UISETP.GE.AND UP0, UPT, UR6, UR19, UPT ;  /* 0x000000130600728c */ /* 0x004fe4000bf06270 */
[----:B------:R-:W-:-:S03]  /*50d0*/  UIADD3 UR4, UPT, UPT, UR6, -UR5, URZ ;  /* 0x8000000506047290 */ /* 0x000fc6000fffe0ff */
[----:B------:R1:W-:Y:S01]  /*50e0*/  UTMASTG.4D [UR8], [UR14], desc[UR20] ;  /* 0x000014080e0073b5 */ /* 0x0003e20008019000 */
[----:B-----5:R-:W-:-:S04]  /*50f0*/  USHF.R.U32.HI UR4, URZ, UR26, UR4 ;  /* 0x0000001aff047299 */ /* 0x020fc80008011604 */
[----:B------:R-:W-:Y:S01]  /*5100*/  UIADD3 UR4, UPT, UPT, UR5, UR4, URZ ;  /* 0x0000000405047290 */ /* 0x000fe2000fffe0ff */
[----:B------:R0:W-:Y:S01]  /*5110*/  UTMACMDFLUSH ;  /* 0x00000000000079b7 */ /* 0x0001e20000000000 */
[----:B------:R-:W-:-:S04]  /*5120*/  DEPBAR.LE SB0, 0x1 ;  /* 0x000080400000791a */ /* 0x000fc80000000000 */
[----:B------:R2:W-:Y:S01]  /*5130*/  SYNCS.ARRIVE.TRANS64.ART0 RZ, [UR7+0x3b0], R3 ;  /* 0x0003b003ffff79a7 */ /* 0x0005e20008500007 */
[----:B------:R-:W-:-:S04]  /*5140*/  DEPBAR.LE SB0, 0x0 ;  /* 0x000080000000791a */ /* 0x000fc80000000000 */
[----:B-1----:R-:W-:Y:S01]  /*5150*/  USHF.R.U32.HI UR11, URZ, UR25, UR4 ;  /* 0x00000019ff0b7299 */ /* 0x002fe20008011604 */
[----:B------:R-:W1:Y:S01]  /*5160*/  LDCU.U8 UR25, c[0x0][0x620] ;  /* 0x0000c400ff1977ac */ /* 0x000e620008000000 */
[----:B------:R2:W-:Y:S02]  /*5170*/  SYNCS.ARRIVE.TRANS64.ART0 RZ, [UR7+0x3b8], R3 ;  /* 0x0003b803ffff79a7 */ /* 0x0005e40008500007 */
[----:B------:R-:W-:-:S07]  /*5180*/  UIMAD.WIDE.U32 UR4, UR11, UR17, URZ ;  /* 0x000000110b0472a5 */ /* 0x000fce000f8e00ff */
[----:B------:R-:W-:Y:S02]  /*5190*/  UMOV UR4, UR5 ;  /* 0x0000000500047c82 */ /* 0x000fe40008000000 */
[----:B------:R-:W-:-:S04]  /*51a0*/  UIADD3 UR12, UPT, UPT, UR11, -UR4, URZ ;  /* 0x800000040b0c7290 */ /* 0x000fc8000fffe0ff */
[----:B-1----:R-:W-:Y:S01]  /*51b0*/  USHF.R.U32.HI UR12, URZ, UR25, UR12 ;  /* 0x00000019ff0c7299 */ /* 0x002fe2000801160c */
[----:B------:R-:W1:Y:S03]  /*51c0*/  LDCU.U8 UR25, c[0x0][0x621] ;  /* 0x0000c420ff1977ac */ /* 0x000e660008000000 */
[----:B------:R-:W-:Y:S02]  /*51d0*/  UIADD3 UR12, UPT, UPT, UR4, UR12, URZ ;  /* 0x0000000c040c7290 */ /* 0x000fe4000fffe0ff */
[----:B------:R-:W-:-:S04]  /*51e0*/  UIADD3 UR4, UPT, UPT, -UR11, URZ, URZ ;  /* 0x000000ff0b047290 */ /* 0x000fc8000fffe1ff */
[----:B------:R-:W-:Y:S02]  /*51f0*/  UIMAD UR4, UR22, UR4, UR6 ;  /* 0x00000004160472a4 */ /* 0x000fe4000f8e0206 */
[----:B-1----:R-:W-:-:S04]  /*5200*/  USHF.R.U32.HI UR12, URZ, UR25, UR12 ;  /* 0x00000019ff0c7299 */ /* 0x002fc8000801160c */
[----:B------:R-:W-:-:S04]  /*5210*/  UIADD3 UR5, UPT, UPT, -UR12, URZ, URZ ;  /* 0x000000ff0c057290 */ /* 0x000fc8000fffe1ff */
[----:B------:R-:W-:Y:S01]  /*5220*/  UIMAD UR11, UR16, UR5, UR11 ;  /* 0x00000005100b72a4 */ /* 0x000fe2000f8e020b */
[----:B--2---:R-:W-:Y:S11]  /*5230*/  BRA.U !UP0, `(.L_x_71) ;  /* 0xfffffffd08587547 */ /* 0x004ff6000b83ffff */
.L_x_68:
[----:B------:R-:W-:-:S09]  /*5240*/  UISETP.GT.AND UP0, UPT, UR76, 0x7, UPT ;  /* 0x000000074c00788c */ /* 0x000fd2000bf04270 */
[----:B------:R-:W-:Y:S05]  /*5250*/  BRA.U UP0, `(.L_x_72) ;  /* 0x0000005100107547 */ /* 0x000fea000b800000 */
[----:B------:R-:W-:Y:S01]  /*5260*/  NOP ;  /* 0x0000000000007918 */ /* 0x000fe20000000000 */
.L_x_73:
[----:B------:R-:W-:-:S08]  /*5270*/  NOP ;  /* 0x0000000000007918 */ /* 0x000fd00000000000 */
[----:B------:R-:W1:Y:S02]  /*5280*/  USETMAXREG.TRY_ALLOC.CTAPOOL UP0, 0xa8 ;  /* 0x000000a8000079c8 */ /* 0x000e640008000600 */
[----:B-1----:R-:W-:Y:S05]  /*5290*/  BRA.U !UP0, `(.L_x_73) ;  /* 0xfffffffd08f47547 */ /* 0x002fea000b83ffff */
[----:B------:R-:W1:Y:S01]  /*52a0*/  LDCU UR7, c[0x0][0x38c] ;  /* 0x00007180ff0777ac */ /* 0x000e620008000800 */
[----:B------:R-:W3:Y:S01]  /*52b0*/  S2UR UR4, SR_CgaCtaId ;  /* 0x00000000000479c3 */ /* 0x000ee20000008800 */
[----:B------:R-:W5:Y:S01]  /*52c0*/  LDCU UR9, c[0x0][0x624] ;  /* 0x0000c480ff0977ac */ /* 0x000f620008000800 */
[----:B------:R-:W-:Y:S01]  /*52d0*/  UMOV UR8, 0x400 ;  /* 0x0000040000087882 */ /* 0x000fe20000000000 */
[----:B------:R-:W-:Y:S02]  /*52e0*/  UISETP.GT.AND UP3, UPT, UR76, 0x3, UPT ;  /* 0x000000034c00788c */ /* 0x000fe4000bf64270 */
[----:B-1----:R-:W-:Y:S02]  /*52f0*/  UIADD3 UR5, UPT, UPT, -UR7, URZ, URZ ;  /* 0x000000ff07057290 */ /* 0x002fe4000fffe1ff */
[----:B------:R-:W-:Y:S02]  /*5300*/  UIADD3 UR6, UPT, UPT, UR7, -0x1, URZ ;  /* 0xffffffff07067890 */ /* 0x000fe4000fffe0ff */
[----:B------:R-:W-:-:S02]  /*5310*/  USHF.R.S32.HI UR5, URZ, 0x1f, UR5 ;  /* 0x0000001fff057899 */ /* 0x000fc40008011405 */
[----:B------:R-:W-:Y:S02]  /*5320*/  UISETP.GT.AND UP0, UPT, UR7, URZ, UPT ;  /* 0x000000ff0700728c */ /* 0x000fe4000bf04270 */
[----:B------:R-:W-:Y:S02]  /*5330*/  USHF.R.S32.HI UR15, URZ, 0x1f, UR6 ;  /* 0x0000001fff0f7899 */ /* 0x000fe40008011406 */
[----:B------:R-:W-:Y:S02]  /*5340*/  ULEA.HI UR5, UR5, -UR7, URZ, 0x7 ;  /* 0x8000000705057291 */ /* 0x000fe4000f8f38ff */
[----:B------:R-:W-:Y:S02]  /*5350*/  ULEA.HI UR15, UR15, UR6, URZ, 0x7 ;  /* 0x000000060f0f7291 */ /* 0x000fe4000f8f38ff */
[----:B------:R-:W-:Y:S02]  /*5360*/  USHF.R.S32.HI UR5, URZ, 0x7, UR5 ;  /* 0x00000007ff057899 */ /* 0x000fe40008011405 */
[----:B------:R-:W-:-:S02]  /*5370*/  USHF.R.S32.HI UR15, URZ, 0x7, UR15 ;  /* 0x00000007ff0f7899 */ /* 0x000fc4000801140f */
[----:B------:R-:W-:Y:S02]  /*5380*/  @!UP0 ULOP3.LUT UR15, URZ, UR5, URZ, 0x33, !UPT ;  /* 0x00000005ff0f8292 */ /* 0x000fe4000f8e33ff */
[----:B-----5:R-:W-:Y:S02]  /*5390*/  UISETP.GE.AND UP0, UPT, UR65, UR9, UPT ;  /* 0x000000094100728c */ /* 0x020fe4000bf06270 */
[----:B---3--:R-:W-:Y:S01]  /*53a0*/  ULEA UR4, UR4, UR8, 0x18 ;  /* 0x0000000804047291 */ /* 0x008fe2000f8ec0ff */
[----:B------:R-:W-:-:S03]  /*53b0*/  UMOV UR9, 0x1 ;  /* 0x0000000100097882 */ /* 0x000fc60000000000 */
[----:B------:R-:W-:-:S07]  /*53c0*/  UIADD3 UR12, UPT, UPT, UR4, 0x8, URZ ;  /* 0x00000008040c7890 */ /* 0x000fce000fffe0ff */
[----:B------:R-:W-:Y:S01]  /*53d0*/  UMOV UR16, UR12 ;  /* 0x0000000c00107c82 */ /* 0x000fe20008000000 */
[----:B------:R-:W-:Y:S01]  /*53e0*/  @!UP3 UIADD3 UR16, UPT, UPT, UR4, URZ, URZ ;  /* 0x000000ff0410b290 */ /* 0x000fe2000fffe0ff */
[----:B--2---:R-:W-:Y:S06]  /*53f0*/  BAR.SYNC.DEFER_BLOCKING 0x2, 0x1a0 ;  /* 0x0086800000007b1d */ /* 0x004fec0000010000 */
[----:B------:R-:W-:Y:S05]  /*5400*/  BRA.U UP0, `(.L_x_74) ;  /* 0x0000004d00887547 */ /* 0x000fea000b800000 */
[----:B------:R-:W1:Y:S01]  /*5410*/  S2UR UR6, SR_CgaCtaId ;  /* 0x00000000000679c3 */ /* 0x000e620000008800 */
[----:B------:R-:W-:Y:S01]  /*5420*/  UISETP.LT.AND UP0, UPT, URZ, UR15, UPT ;  /* 0x0000000fff00728c */ /* 0x000fe2000bf01270 */
[----:B------:R-:W-:Y:S01]  /*5430*/  R2UR UR9, R0 ;  /* 0x00000000000972ca */ /* 0x000fe200000e0000 */
[----:B------:R-:W-:Y:S01]  /*5440*/  USHF.R.S32.HI UR4, URZ, 0x1f, UR76 ;  /* 0x0000001fff047899 */ /* 0x000fe2000801144c */
[----:B------:R-:W-:Y:S01]  /*5450*/  IMAD.MOV.U32 R3, RZ, RZ, -0x1 ;  /* 0xffffffffff037424 */ /* 0x000fe200078e00ff */
[----:B------:R-:W-:Y:S02]  /*5460*/  USEL UR5, URZ, UR15, !UP0 ;  /* 0x0000000fff057287 */ /* 0x000fe4000c000000 */
[----:B------:R-:W-:Y:S01]  /*5470*/  ULEA.HI UR4, UR4, UR76, URZ, 0x2 ;  /* 0x0000004c04047291 */ /* 0x000fe2000f8f10ff */
[----:B------:R-:W-:Y:S01]  /*5480*/  S2UR UR8, SR_CgaCtaId ;  /* 0x00000000000879c3 */ /* 0x000fe20000008800 */
[----:B------:R-:W-:Y:S02]  /*5490*/  UIMAD UR5, UR5, -0x80, UR7 ;  /* 0xffffff80050578a4 */ /* 0x000fe4000f8e0207 */
[----:B------:R-:W-:-:S02]  /*54a0*/  ULOP3.LUT UR4, UR4, 0xfffffffc, URZ, 0xc0, !UPT ;  /* 0xfffffffc04047892 */ /* 0x000fc4000f8ec0ff */
[----:B------:R-:W-:Y:S02]  /*54b0*/  UIADD3 UR17, UPT, UPT, UR16, 0x330, URZ ;  /* 0x0000033010117890 */ /* 0x000fe4000fffe0ff */
[----:B------:R-:W-:Y:S01]  /*54c0*/  IMAD R132, RZ, RZ, -UR5 ;  /* 0x80000005ff847e24 */ /* 0x000fe2000f8e02ff */
[----:B------:R-:W-:Y:S01]  /*54d0*/  UIADD3 UR4, UPT, UPT, UR76, -UR4, URZ ;  /* 0x800000044c047290 */ /* 0x000fe2000fffe0ff */
[----:B------:R-:W-:Y:S01]  /*54e0*/  UMOV UR13, 0x400 ;  /* 0x00000400000d7882 */ /* 0x000fe20000000000 */
[----:B------:R-:W-:Y:S02]  /*54f0*/  UIADD3 UR16, UPT, UPT, UR16, 0x340, URZ ;  /* 0x0000034010107890 */ /* 0x000fe4000fffe0ff */
[C---:B----4-:R-:W-:Y:S01]  /*5500*/  VIADDMNMX R2, R132.reuse, 0x80, RZ, !PT ;  /* 0x0000008084027846 */ /* 0x050fe200078001ff */
[----:B------:R-:W-:Y:S01]  /*5510*/  UIADD3 UR14, UPT, UPT, UR4, 0x4, URZ ;  /* 0x00000004040e7890 */ /* 0x000fe2000fffe0ff */
[C---:B------:R-:W-:Y:S01]  /*5520*/  VIADDMNMX R134, R132.reuse, 0x20, RZ, !PT ;  /* 0x0000002084867846 */ /* 0x040fe200078001ff */
[----:B------:R-:W-:Y:S01]  /*5530*/  UISETP.GT.AND UP2, UPT, UR76, 0x3, UPT ;  /* 0x000000034c00788c */ /* 0x000fe2000bf44270 */
[C---:B------:R-:W-:Y:S01]  /*5540*/  VIADDMNMX R4, R132.reuse, 0x40, RZ, !PT ;  /* 0x0000004084047846 */ /* 0x040fe200078001ff */
[----:B-1----:R-:W-:Y:S01]  /*5550*/  ULEA UR13, UR6, UR13, 0x18 ;  /* 0x0000000d060d7291 */ /* 0x002fe2000f8ec0ff */
[----:B------:R-:W-:Y:S01]  /*5560*/  VIADDMNMX R132, R132, 0x60, RZ, !PT ;  /* 0x0000006084847846 */ /* 0x000fe200078001ff */
[----:B------:R-:W-:Y:S01]  /*5570*/  @!UP3 UIADD3 UR14, UPT, UPT, UR4, URZ, URZ ;  /* 0x000000ff040eb290 */ /* 0x000fe2000fffe0ff */
[--C-:B------:R-:W-:Y:S01]  /*5580*/  SHF.R.U32.HI R134, RZ, R134, R3.reuse ;  /* 0x00000086ff867219 */ /* 0x100fe20000011603 */
[----:B------:R-:W-:Y:S01]  /*5590*/  UMOV UR22, 0x400 ;  /* 0x0000040000167882 */ /* 0x000fe20000000000 */
[--C-:B------:R-:W-:Y:S01]  /*55a0*/  SHF.R.U32.HI R133, RZ, R4, R3.reuse ;  /* 0x00000004ff857219 */ /* 0x100fe20000011603 */
[----:B------:R-:W-:Y:S01]  /*55b0*/  UPRMT UR17, UR9, 0x654, UR17 ;  /* 0x0000065409117896 */ /* 0x000fe20008000011 */
[--C-:B------:R-:W-:Y:S01]  /*55c0*/  SHF.R.U32.HI R132, RZ, R132, R3.reuse ;  /* 0x00000084ff847219 */ /* 0x100fe20000011603 */
[----:B------:R-:W-:Y:S01]  /*55d0*/  UPRMT UR16, UR9, 0x654, UR16 ;  /* 0x0000065409107896 */ /* 0x000fe20008000010 */
[----:B------:R-:W-:Y:S01]  /*55e0*/  SHF.R.U32.HI R3, RZ, R2, R3 ;  /* 0x00000002ff037219 */ /* 0x000fe20000011603 */
[----:B------:R-:W1:Y:S02]  /*55f0*/  S2UR UR24, SR_CgaSize ;  /* 0x00000000001879c3 */ /* 0x000e640000008a00 */
[----:B-1----:R-:W-:-:S12]  /*5600*/  UIMAD UR24, UR24, -0xa0, URZ ;  /* 0xffffff60181878a4 */ /* 0x002fd8000f8e02ff */
[----:B------:R-:W1:Y:S01]  /*5610*/  LDCU UR24, c[0x0][UR24+0x2c0] ;  /* 0x00005800181877ac */ /* 0x000e620008000800 */
[----:B------:R-:W-:Y:S02]  /*5620*/  UISETP.GT.AND UP1, UPT, UR76, 0x3, UPT ;  /* 0x000000034c00788c */ /* 0x000fe4000bf24270 */
[----:B------:R-:W-:Y:S02]  /*5630*/  USEL UR18, URZ, 0x80, !UP2 ;  /* 0x00000080ff127887 */ /* 0x000fe4000d000000 */
[----:B------:R-:W-:Y:S02]  /*5640*/  ULEA UR22, UR8, UR22, 0x18 ;  /* 0x0000001608167291 */ /* 0x000fe4000f8ec0ff */
[----:B------:R-:W-:Y:S02]  /*5650*/  UIADD3 UR23, UPT, UPT, UR13, 0x8, URZ ;  /* 0x000000080d177890 */ /* 0x000fe4000fffe0ff */
[----:B------:R-:W-:Y:S02]  /*5660*/  UIADD3 UR19, UPT, UPT, UR13, 0x8, URZ ;  /* 0x000000080d137890 */ /* 0x000fe4000fffe0ff */
[----:B------:R-:W-:Y:S01]  /*5670*/  UIADD3 UR14, UPT, UPT, UR14, 0x3, URZ ;  /* 0x000000030e0e7890 */ /* 0x000fe2000fffe0ff */
[----:B------:R-:W-:Y:S01]  /*5680*/  UMOV UR9, 0x1 ;  /* 0x0000000100097882 */ /* 0x000fe20000000000 */
[----:B------:R-:W-:Y:S01]  /*5690*/  UMOV UR10, URZ ;  /* 0x000000ff000a7c82 */ /* 0x000fe20008000000 */
[----:B------:R-:W-:Y:S01]  /*56a0*/  UMOV UR21, UR65 ;  /* 0x0000004100157c82 */ /* 0x000fe20008000000 */
[----:B------:R-:W-:-:S08]  /*56b0*/  UMOV UR20, URZ ;  /* 0x000000ff00147c82 */ /* 0x000fd00008000000 */
.L_x_82:
[----:B------:R-:W-:Y:S01]  /*56c0*/  UMOV UR12, UR23 ;  /* 0x00000017000c7c82 */ /* 0x000fe20008000000 */
[----:B------:R-:W-:Y:S01]  /*56d0*/  USHF.L.U32 UR6, UR9, 0x1f, URZ ;  /* 0x0000001f09067899 */ /* 0x000fe200080006ff */
[----:B------:R-:W-:Y:S01]  /*56e0*/  UMOV UR4, UR12 ;  /* 0x0000000c00047c82 */ /* 0x000fe20008000000 */
[----:B------:R-:W-:Y:S02]  /*56f0*/  @!UP2 UIADD3 UR4, UPT, UPT, UR13, URZ, URZ ;  /* 0x000000ff0d04a290 */ /* 0x000fe4000fffe0ff */
[----:B------:R-:W-:Y:S02]  /*5700*/  USHF.L.U32 UR5, UR10, 0x1f, URZ ;  /* 0x0000001f0a057899 */ /* 0x000fe400080006ff */
[----:B--2---:R-:W-:Y:S01]  /*5710*/  MOV R2, UR6 ;  /* 0x0000000600027c02 */ /* 0x004fe20008000f00 */
[----:B------:R-:W-:-:S03]  /*5720*/  UIADD3 UR7, UPT, UPT, UR4, 0x390, URZ ;  /* 0x0000039004077890 */ /* 0x000fc6000fffe0ff */
[----:B------:R-:W-:Y:S01]  /*5730*/  MOV R4, UR5 ;  /* 0x0000000500047c02 */ /* 0x000fe20008000f00 */
[----:B------:R-:W2:Y:S02]  /*5740*/  SYNCS.PHASECHK.TRANS64.TRYWAIT P0, [UR4+0x390], R2 ;  /* 0x00039002ff0075a7 */ /* 0x000ea40008001104 */
[----:B--2---:R-:W-:Y:S06]  /*5750*/  @!P0 BRA `(.L_x_75) ;  /* 0x0000007800a08947 */ /* 0x004fec0003800000 */
.L_x_156:
[----:B------:R-:W3:Y:S01]  /*5760*/  SYNCS.PHASECHK.TRANS64.TRYWAIT P0, [UR4+0x320], R4 ;  /* 0x00032004ff0075a7 */ /* 0x000ee20008001104 */
[----:B------:R-:W4:Y:S01]  /*5770*/  S2R R2, SR_TID.X ;  /* 0x0000000000027919 */ /* 0x000f220000002100 */
[----:B------:R-:W-:Y:S02]  /*5780*/  IMAD.U32 R136, RZ, RZ, UR18 ;  /* 0x00000012ff887e24 */ /* 0x000fe4000f8e00ff */
[----:B----4-:R-:W-:-:S05]  /*5790*/  IMAD.U32 R5, R2, 0x10000, RZ ;  /* 0x0001000002057824 */ /* 0x010fca00078e00ff */
[----:B------:R-:W-:-:S04]  /*57a0*/  LOP3.LUT R136, R136, 0x600000, R5, 0xf8, !PT ;  /* 0x0060000088887812 */ /* 0x000fc800078ef805 */
[----:B------:R-:W-:Y:S01]  /*57b0*/  R2UR UR6, R136 ;  /* 0x00000000880672ca */ /* 0x000fe200000e0000 */
[----:B---3--:R-:W-:-:S14]  /*57c0*/  @!P0 BRA `(.L_x_76) ;  /* 0x0000007800a08947 */ /* 0x008fdc0003800000 */
.L_x_158:
[----:B------:R-:W3:Y:S01]  /*57d0*/  LDTM.x32 R100, tmem[UR6] ;  /* 0x00000006006479ee */ /* 0x000ee200082c0000 */
[----:B------:R-:W-:Y:S01]  /*57e0*/  LOP3.LUT R135, R136, 0x20, RZ, 0xfc, !PT ;  /* 0x0000002088877812 */ /* 0x000fe200078efcff */
[----:B------:R-:W-:Y:S01]  /*57f0*/  ULOP3.LUT UR10, UR10, 0x1, URZ, 0x3c, !UPT ;  /* 0x000000010a0a7892 */ /* 0x000fe2000f8e3cff */
[----:B------:R-:W-:Y:S01]  /*5800*/  R2P PR, R134, 0x7e ;  /* 0x0000007e86007804 */ /* 0x000fe20000000000 */
[----:B------:R-:W-:Y:S01]  /*5810*/  UISETP.GE.AND UP0, UPT, UR15, 0x1, UPT ;  /* 0x000000010f00788c */ /* 0x000fe2000bf06270 */
[----:B------:R-:W-:Y:S02]  /*5820*/  R2UR UR4, R135 ;  /* 0x00000000870472ca */ /* 0x000fe400000e0000 */
[C---:B------:R-:W-:Y:S02]  /*5830*/  LOP3.LUT R137, R136.reuse, 0x40, RZ, 0xfc, !PT ;  /* 0x0000004088897812 */ /* 0x040fe400078efcff */
[----:B------:R-:W-:Y:S02]  /*5840*/  LOP3.LUT R150, R136, 0x60, RZ, 0xfc, !PT ;  /* 0x0000006088967812 */ /* 0x000fe400078efcff */
[----:B------:R-:W-:-:S02]  /*5850*/  R2UR UR5, R137 ;  /* 0x00000000890572ca */ /* 0x000fc400000e0000 */
[----:B------:R-:W-:-:S05]  /*5860*/  LOP3.LUT R153, R136, 0x58, RZ, 0xfc, !PT ;  /* 0x0000005888997812 */ /* 0x000fca00078efcff */
[----:B------:R-:W4:Y:S01]  /*5870*/  LDTM.x32 R68, tmem[UR4] ;  /* 0x00000004004479ee */ /* 0x000f2200082c0000 */
[----:B------:R-:W-:Y:S02]  /*5880*/  R2UR UR4, R137 ;  /* 0x00000000890472ca */ /* 0x000fe400000e0000 */
[----:B---3--:R-:W-:Y:S02]  /*5890*/  SEL R101, R101, 0xff800000, P1 ;  /* 0xff80000065657807 */ /* 0x008fe40000800000 */
[----:B------:R-:W-:Y:S02]  /*58a0*/  SEL R102, R102, 0xff800000, P2 ;  /* 0xff80000066667807 */ /* 0x000fe40001000000 */
[----:B------:R-:W-:Y:S02]  /*58b0*/  SEL R103, R103, 0xff800000, P3 ;  /* 0xff80000067677807 */ /* 0x000fe40001800000 */
[----:B------:R-:W-:Y:S02]  /*58c0*/  SEL R104, R104, 0xff800000, P4 ;  /* 0xff80000068687807 */ /* 0x000fe40002000000 */
[----:B------:R-:W-:-:S03]  /*58d0*/  SEL R105, R105, 0xff800000, P5 ;  /* 0xff80000069697807 */ /* 0x000fc60002800000 */
[----:B------:R-:W3:Y:S01]  /*58e0*/  LDTM.x32 R36, tmem[UR4] ;  /* 0x00000004002479ee */ /* 0x000ee200082c0000 */
[----:B------:R-:W-:Y:S02]  /*58f0*/  SEL R106, R106, 0xff800000, P6 ;  /* 0xff8000006a6a7807 */ /* 0x000fe40003000000 */
[----:B------:R-:W-:Y:S02]  /*5900*/  R2P PR, R134.B1, 0x7f ;  /* 0x0000007f86007804 */ /* 0x000fe40000001000 */
[----:B------:R-:W-:-:S03]  /*5910*/  R2UR UR4, R150 ;  /* 0x00000000960472ca */ /* 0x000fc600000e0000 */
[----:B------:R-:W-:Y:S02]  /*5920*/  SEL R108, R108, 0xff800000, P0 ;  /* 0xff8000006c6c7807 */ /* 0x000fe40000000000 */
[----:B------:R-:W-:Y:S02]  /*5930*/  SEL R109, R109, 0xff800000, P1 ;  /* 0xff8000006d6d7807 */ /* 0x000fe40000800000 */
[----:B------:R-:W-:Y:S02]  /*5940*/  SEL R110, R110, 0xff800000, P2 ;  /* 0xff8000006e6e7807 */ /* 0x000fe40001000000 */
[----:B------:R-:W-:Y:S02]  /*5950*/  SEL R111, R111, 0xff800000, P3 ;  /* 0xff8000006f6f7807 */ /* 0x000fe40001800000 */
[----:B------:R-:W-:Y:S02]  /*5960*/  SEL R112, R112, 0xff800000, P4 ;  /* 0xff80000070707807 */ /* 0x000fe40002000000 */
[----:B------:R-:W-:Y:S01]  /*5970*/  SEL R113, R113, 0xff800000, P5 ;  /* 0xff80000071717807 */ /* 0x000fe20002800000 */
[----:B--2---:R-:W2:Y:S01]  /*5980*/  LDTM.x32 R4, tmem[UR4] ;  /* 0x00000004000479ee */ /* 0x004ea200082c0000 */
[----:B------:R-:W-:Y:S01]  /*5990*/  SEL R114, R114, 0xff800000, P6 ;  /* 0xff80000072727807 */ /* 0x000fe20003000000 */
[----:B------:R-:W5:Y:S01]  /*59a0*/  LDCU UR4, c[0x0][0x600] ;  /* 0x0000c000ff0477ac */ /* 0x000f620008000800 */
[----:B------:R-:W-:-:S05]  /*59b0*/  R2P PR, R134.B2, 0x7f ;  /* 0x0000007f86007804 */ /* 0x000fca0000002000 */
[----:B------:R-:W-:Y:S02]  /*59c0*/  SEL R116, R116, 0xff800000, P0 ;  /* 0xff80000074747807 */ /* 0x000fe40000000000 */
[----:B------:R-:W-:Y:S02]  /*59d0*/  SEL R117, R117, 0xff800000, P1 ;  /* 0xff80000075757807 */ /* 0x000fe40000800000 */
[----:B------:R-:W-:Y:S02]  /*59e0*/  SEL R118, R118, 0xff800000, P2 ;  /* 0xff80000076767807 */ /* 0x000fe40001000000 */
[----:B------:R-:W-:Y:S02]  /*59f0*/  SEL R119, R119, 0xff800000, P3 ;  /* 0xff80000077777807 */ /* 0x000fe40001800000 */
[----:B------:R-:W-:Y:S02]  /*5a00*/  SEL R120, R120, 0xff800000, P4 ;  /* 0xff80000078787807 */ /* 0x000fe40002000000 */
[----:B------:R-:W-:-:S02]  /*5a10*/  SEL R121, R121, 0xff800000, P5 ;  /* 0xff80000079797807 */ /* 0x000fc40002800000 */
[----:B------:R-:W-:Y:S01]  /*5a20*/  SEL R122, R122, 0xff800000, P6 ;  /* 0xff8000007a7a7807 */ /* 0x000fe20003000000 */
[----:B-----5:R-:W-:Y:S01]  /*5a30*/  IMAD.U32 R151, RZ, RZ, UR4 ;  /* 0x00000004ff977e24 */ /* 0x020fe2000f8e00ff */
[----:B------:R-:W-:-:S05]  /*5a40*/  R2P PR, R134.B3, 0x7f ;  /* 0x0000007f86007804 */ /* 0x000fca0000003000 */
[----:B------:R-:W-:Y:S02]  /*5a50*/  SEL R125, R125, 0xff800000, P1 ;  /* 0xff8000007d7d7807 */ /* 0x000fe40000800000 */
[----:B------:R-:W-:Y:S02]  /*5a60*/  SEL R126, R126, 0xff800000, P2 ;  /* 0xff8000007e7e7807 */ /* 0x000fe40001000000 */
[----:B------:R-:W-:Y:S02]  /*5a70*/  SEL R127, R127, 0xff800000, P3 ;  /* 0xff8000007f7f7807 */ /* 0x000fe40001800000 */
[----:B------:R-:W-:Y:S02]  /*5a80*/  SEL R128, R128, 0xff800000, P4 ;  /* 0xff80000080807807 */ /* 0x000fe40002000000 */
[----:B------:R-:W-:Y:S02]  /*5a90*/  SEL R129, R129, 0xff800000, P5 ;  /* 0xff80000081817807 */ /* 0x000fe40002800000 */
[----:B------:R-:W-:-:S02]  /*5aa0*/  SEL R130, R130, 0xff800000, P6 ;  /* 0xff80000082827807 */ /* 0x000fc40003000000 */
[----:B------:R-:W-:Y:S02]  /*5ab0*/  R2P PR, R133, 0x7e ;  /* 0x0000007e85007804 */ /* 0x000fe40000000000 */
[----:B------:R-:W-:-:S03]  /*5ac0*/  SEL R124, R124, 0xff800000, P0 ;  /* 0xff8000007c7c7807 */ /* 0x000fc60000000000 */
[----:B----4-:R-:W-:Y:S02]  /*5ad0*/  SEL R69, R69, 0xff800000, P1 ;  /* 0xff80000045457807 */ /* 0x010fe40000800000 */
[----:B------:R-:W-:Y:S02]  /*5ae0*/  SEL R70, R70, 0xff800000, P2 ;  /* 0xff80000046467807 */ /* 0x000fe40001000000 */
[----:B------:R-:W-:Y:S02]  /*5af0*/  SEL R71, R71, 0xff800000, P3 ;  /* 0xff80000047477807 */ /* 0x000fe40001800000 */
[----:B------:R-:W-:Y:S02]  /*5b00*/  SEL R72, R72, 0xff800000, P4 ;  /* 0xff80000048487807 */ /* 0x000fe40002000000 */
[----:B------:R-:W-:Y:S02]  /*5b10*/  SEL R73, R73, 0xff800000, P5 ;  /* 0xff80000049497807 */ /* 0x000fe40002800000 */
[----:B------:R-:W-:-:S02]  /*5b20*/  SEL R74, R74, 0xff800000, P6 ;  /* 0xff8000004a4a7807 */ /* 0x000fc40003000000 */
[----:B------:R-:W-:-:S05]  /*5b30*/  R2P PR, R133.B1, 0x7f ;  /* 0x0000007f85007804 */ /* 0x000fca0000001000 */
[----:B------:R-:W-:Y:S02]  /*5b40*/  SEL R76, R76, 0xff800000, P0 ;  /* 0xff8000004c4c7807 */ /* 0x000fe40000000000 */
[----:B------:R-:W-:Y:S02]  /*5b50*/  SEL R77, R77, 0xff800000, P1 ;  /* 0xff8000004d4d7807 */ /* 0x000fe40000800000 */
[----:B------:R-:W-:Y:S02]  /*5b60*/  SEL R78, R78, 0xff800000, P2 ;  /* 0xff8000004e4e7807 */ /* 0x000fe40001000000 */
[----:B------:R-:W-:Y:S02]  /*5b70*/  SEL R79, R79, 0xff800000, P3 ;  /* 0xff8000004f4f7807 */ /* 0x000fe40001800000 */
[----:B------:R-:W-:Y:S02]  /*5b80*/  SEL R80, R80, 0xff800000, P4 ;  /* 0xff80000050507807 */ /* 0x000fe40002000000 */
[----:B------:R-:W-:-:S02]  /*5b90*/  SEL R81, R81, 0xff800000, P5 ;  /* 0xff80000051517807 */ /* 0x000fc40002800000 */
[----:B------:R-:W-:Y:S02]  /*5ba0*/  SEL R82, R82, 0xff800000, P6 ;  /* 0xff80000052527807 */ /* 0x000fe40003000000 */
        /* <DEDUP_REMOVED lines=17> */
[----:B---3--:R-:W-:Y:S02]  /*5cc0*/  SEL R37, R37, 0xff800000, P1 ;  /* 0xff80000025257807 */ /* 0x008fe40000800000 */
        /* <DEDUP_REMOVED lines=30> */
[----:B--2---:R-:W-:Y:S02]  /*5eb0*/  SEL R5, R5, 0xff800000, P1 ;  /* 0xff80000005057807 */ /* 0x004fe40000800000 */
        /* <DEDUP_REMOVED lines=21> */
[----:B------:R-:W-:Y:S02]  /*6010*/  R2P PR, R3.B3, 0x7f ;  /* 0x0000007f03007804 */ /* 0x000fe40000003000 */
[----:B------:R-:W-:-:S03]  /*6020*/  LOP3.LUT R24, R134, 0x1, RZ, 0xc0, !PT ;  /* 0x0000000186187812 */ /* 0x000fc600078ec0ff */
[----:B------:R-:W-:Y:S02]  /*6030*/  SEL R18, R28, 0xff800000, P0 ;  /* 0xff8000001c127807 */ /* 0x000fe40000000000 */
[----:B------:R-:W-:Y:S02]  /*6040*/  ISETP.NE.U32.AND P0, PT, R24, 0x1, PT ;  /* 0x000000011800780c */ /* 0x000fe40003f05070 */
[----:B------:R-:W-:Y:S02]  /*6050*/  LOP3.LUT R24, R133, 0x1, RZ, 0xc0, !PT ;  /* 0x0000000185187812 */ /* 0x000fe400078ec0ff */
[----:B------:R-:W-:Y:S02]  /*6060*/  SEL R100, R100, 0xff800000, !P0 ;  /* 0xff80000064647807 */ /* 0x000fe40004000000 */
[----:B------:R-:W-:Y:S02]  /*6070*/  LOP3.LUT P0, RZ, R134, 0x80, RZ, 0xc0, !PT ;  /* 0x0000008086ff7812 */ /* 0x000fe4000780c0ff */
[----:B------:R-:W-:-:S02]  /*6080*/  FMNMX R25, R100, R101, !PT ;  /* 0x0000006564197209 */ /* 0x000fc40007800000 */
[----:B------:R-:W-:Y:S02]  /*6090*/  SEL R107, R107, 0xff800000, P0 ;  /* 0xff8000006b6b7807 */ /* 0x000fe40000000000 */
[C---:B------:R-:W-:Y:S02]  /*60a0*/  LOP3.LUT P0, RZ, R134.reuse, 0x8000, RZ, 0xc0, !PT ;  /* 0x0000800086ff7812 */ /* 0x040fe4000780c0ff */
[----:B------:R-:W-:Y:S02]  /*60b0*/  FMNMX3 R25, R25, R108, R109, !PT ;  /* 0x0000006c19197276 */ /* 0x000fe4000780006d */
[----:B------:R-:W-:Y:S02]  /*60c0*/  SEL R115, R115, 0xff800000, P0 ;  /* 0xff80000073737807 */ /* 0x000fe40000000000 */
[----:B------:R-:W-:Y:S02]  /*60d0*/  LOP3.LUT P0, RZ, R134, 0x800000, RZ, 0xc0, !PT ;  /* 0x0080000086ff7812 */ /* 0x000fe4000780c0ff */
[----:B------:R-:W-:-:S02]  /*60e0*/  FMNMX R26, R106, R107, !PT ;  /* 0x0000006b6a1a7209 */ /* 0x000fc40007800000 */
[----:B------:R-:W-:Y:S02]  /*60f0*/  SEL R123, R123, 0xff800000, P0 ;  /* 0xff8000007b7b7807 */ /* 0x000fe40000000000 */
[----:B------:R-:W-:Y:S02]  /*6100*/  ISETP.GT.AND P0, PT, R134, -0x1, PT ;  /* 0xffffffff8600780c */ /* 0x000fe40003f04270 */
[----:B------:R-:W-:Y:S02]  /*6110*/  FMNMX3 R25, R25, R116, R117, !PT ;  /* 0x0000007419197276 */ /* 0x000fe40007800075 */
[----:B------:R-:W-:Y:S02]  /*6120*/  SEL R131, R131, 0xff800000, !P0 ;  /* 0xff80000083837807 */ /* 0x000fe40004000000 */
[----:B------:R-:W-:Y:S02]  /*6130*/  ISETP.NE.U32.AND P0, PT, R24, 0x1, PT ;  /* 0x000000011800780c */ /* 0x000fe40003f05070 */
[----:B------:R-:W-:-:S02]  /*6140*/  LOP3.LUT R24, R132, 0x1, RZ, 0xc0, !PT ;  /* 0x0000000184187812 */ /* 0x000fc400078ec0ff */
[----:B------:R-:W-:Y:S02]  /*6150*/  SEL R68, R68, 0xff800000, !P0 ;  /* 0xff80000044447807 */ /* 0x000fe40004000000 */
[----:B------:R-:W-:Y:S02]  /*6160*/  LOP3.LUT P0, RZ, R133, 0x80, RZ, 0xc0, !PT ;  /* 0x0000008085ff7812 */ /* 0x000fe4000780c0ff */
[----:B------:R-:W-:Y:S02]  /*6170*/  FMNMX3 R26, R26, R114, R115, !PT ;  /* 0x000000721a1a7276 */ /* 0x000fe40007800073 */
[----:B------:R-:W-:Y:S02]  /*6180*/  SEL R75, R75, 0xff800000, P0 ;  /* 0xff8000004b4b7807 */ /* 0x000fe40000000000 */
[----:B------:R-:W-:Y:S02]  /*6190*/  LOP3.LUT P0, RZ, R133, 0x8000, RZ, 0xc0, !PT ;  /* 0x0000800085ff7812 */ /* 0x000fe4000780c0ff */
[----:B------:R-:W-:-:S02]  /*61a0*/  FMNMX3 R25, R25, R124, R125, !PT ;  /* 0x0000007c19197276 */ /* 0x000fc4000780007d */
[----:B------:R-:W-:Y:S02]  /*61b0*/  SEL R83, R83, 0xff800000, P0 ;  /* 0xff80000053537807 */ /* 0x000fe40000000000 */
[----:B------:R-:W-:Y:S02]  /*61c0*/  LOP3.LUT P0, RZ, R133, 0x800000, RZ, 0xc0, !PT ;  /* 0x0080000085ff7812 */ /* 0x000fe4000780c0ff */
[----:B------:R-:W-:Y:S02]  /*61d0*/  FMNMX3 R26, R26, R122, R123, !PT ;  /* 0x0000007a1a1a7276 */ /* 0x000fe4000780007b */
[----:B------:R-:W-:Y:S02]  /*61e0*/  SEL R91, R91, 0xff800000, P0 ;  /* 0xff8000005b5b7807 */ /* 0x000fe40000000000 */
[----:B------:R-:W-:Y:S02]  /*61f0*/  ISETP.GT.AND P0, PT, R133, -0x1, PT ;  /* 0xffffffff8500780c */ /* 0x000fe40003f04270 */
[----:B------:R-:W-:-:S02]  /*6200*/  FMNMX3 R25, R25, R68, R69, !PT ;  /* 0x0000004419197276 */ /* 0x000fc40007800045 */
[----:B------:R-:W-:Y:S02]  /*6210*/  SEL R99, R99, 0xff800000, !P0 ;  /* 0xff80000063637807 */ /* 0x000fe40004000000 */
[----:B------:R-:W-:Y:S02]  /*6220*/  ISETP.NE.U32.AND P0, PT, R24, 0x1, PT ;  /* 0x000000011800780c */ /* 0x000fe40003f05070 */
[----:B------:R-:W-:Y:S02]  /*6230*/  LOP3.LUT R24, R3, 0x1, RZ, 0xc0, !PT ;  /* 0x0000000103187812 */ /* 0x000fe400078ec0ff */
[----:B------:R-:W-:Y:S02]  /*6240*/  SEL R36, R36, 0xff800000, !P0 ;  /* 0xff80000024247807 */ /* 0x000fe40004000000 */
[----:B------:R-:W-:Y:S02]  /*6250*/  LOP3.LUT P0, RZ, R132, 0x80, RZ, 0xc0, !PT ;  /* 0x0000008084ff7812 */ /* 0x000fe4000780c0ff */
[----:B------:R-:W-:-:S02]  /*6260*/  FMNMX3 R26, R26, R130, R131, !PT ;  /* 0x000000821a1a7276 */ /* 0x000fc40007800083 */
[----:B------:R-:W-:Y:S02]  /*6270*/  SEL R43, R43, 0xff800000, P0 ;  /* 0xff8000002b2b7807 */ /* 0x000fe40000000000 */
[C---:B------:R-:W-:Y:S02]  /*6280*/  LOP3.LUT P0, RZ, R132.reuse, 0x8000, RZ, 0xc0, !PT ;  /* 0x0000800084ff7812 */ /* 0x040fe4000780c0ff */
[----:B------:R-:W-:Y:S02]  /*6290*/  FMNMX3 R25, R25, R76, R77, !PT ;  /* 0x0000004c19197276 */ /* 0x000fe4000780004d */
[----:B------:R-:W-:Y:S02]  /*62a0*/  SEL R51, R51, 0xff800000, P0 ;  /* 0xff80000033337807 */ /* 0x000fe40000000000 */
[----:B------:R-:W-:Y:S02]  /*62b0*/  LOP3.LUT P0, RZ, R132, 0x800000, RZ, 0xc0, !PT ;  /* 0x0080000084ff7812 */ /* 0x000fe4000780c0ff */
[----:B------:R-:W-:-:S02]  /*62c0*/  FMNMX3 R26, R26, R74, R75, !PT ;  /* 0x0000004a1a1a7276 */ /* 0x000fc4000780004b */
[----:B------:R-:W-:Y:S02]  /*62d0*/  SEL R59, R59, 0xff800000, P0 ;  /* 0xff8000003b3b7807 */ /* 0x000fe40000000000 */
[----:B------:R-:W-:Y:S02]  /*62e0*/  ISETP.GT.AND P0, PT, R132, -0x1, PT ;  /* 0xffffffff8400780c */ /* 0x000fe40003f04270 */
[----:B------:R-:W-:Y:S02]  /*62f0*/  FMNMX3 R25, R25, R84, R85, !PT ;  /* 0x0000005419197276 */ /* 0x000fe40007800055 */
[----:B------:R-:W-:Y:S02]  /*6300*/  SEL R67, R67, 0xff800000, !P0 ;  /* 0xff80000043437807 */ /* 0x000fe40004000000 */
[----:B------:R-:W-:Y:S02]  /*6310*/  ISETP.NE.U32.AND P0, PT, R24, 0x1, PT ;  /* 0x000000011800780c */ /* 0x000fe40003f05070 */
[----:B------:R-:W-:-:S02]  /*6320*/  FMNMX R24, R102, R103, !PT ;  /* 0x0000006766187209 */ /* 0x000fc40007800000 */
        /* <DEDUP_REMOVED lines=10> */
[----:B------:R-:W-:Y:S02]  /*63d0*/  FMNMX R27, R104, R105, !PT ;  /* 0x00000069681b7209 */ /* 0x000fe40007800000 */
[----:B------:R-:W-:-:S02]  /*63e0*/  FMNMX3 R24, R24, R70, R71, !PT ;  /* 0x0000004618187276 */ /* 0x000fc40007800047 */
[----:B------:R-:W-:Y:S02]  /*63f0*/  FMNMX3 R27, R27, R112, R113, !PT ;  /* 0x000000701b1b7276 */ /* 0x000fe40007800071 */
[----:B------:R-:W-:Y:S02]  /*6400*/  FMNMX3 R24, R24, R78, R79, !PT ;  /* 0x0000004e18187276 */ /* 0x000fe4000780004f */
[----:B------:R-:W-:Y:S02]  /*6410*/  FMNMX3 R27, R27, R120, R121, !PT ;  /* 0x000000781b1b7276 */ /* 0x000fe40007800079 */
[----:B------:R-:W-:Y:S02]  /*6420*/  FMNMX3 R24, R24, R86, R87, !PT ;  /* 0x0000005618187276 */ /* 0x000fe40007800057 */
[----:B------:R-:W-:Y:S02]  /*6430*/  FMNMX3 R27, R27, R128, R129, !PT ;  /* 0x000000801b1b7276 */ /* 0x000fe40007800081 */
        /* <DEDUP_REMOVED lines=31> */
[----:B------:R-:W-:Y:S02]  /*6630*/  ISETP.GT.AND P0, PT, R3, -0x1, PT ;  /* 0xffffffff0300780c */ /* 0x000fe40003f04270 */
[----:B------:R-:W-:Y:S02]  /*6640*/  SEL R19, R29, 0xff800000, P1 ;  /* 0xff8000001d137807 */ /* 0x000fe40000800000 */
[----:B------:R-:W-:Y:S02]  /*6650*/  SEL R144, R30, 0xff800000, P2 ;  /* 0xff8000001e907807 */ /* 0x000fe40001000000 */
[----:B------:R-:W-:Y:S02]  /*6660*/  SEL R145, R31, 0xff800000, P3 ;  /* 0xff8000001f917807 */ /* 0x000fe40001800000 */
[----:B------:R-:W-:Y:S02]  /*6670*/  FMNMX3 R25, R25, R20, R21, !PT ;  /* 0x0000001419197276 */ /* 0x000fe40007800015 */
[----:B------:R-:W-:-:S02]  /*6680*/  FMNMX3 R24, R24, R22, R23, !PT ;  /* 0x0000001618187276 */ /* 0x000fc40007800017 */
[----:B------:R-:W-:Y:S02]  /*6690*/  FMNMX3 R27, R27, R16, R17, !PT ;  /* 0x000000101b1b7276 */ /* 0x000fe40007800011 */
[----:B------:R-:W-:Y:S02]  /*66a0*/  FMNMX3 R26, R26, R142, R143, !PT ;  /* 0x0000008e1a1a7276 */ /* 0x000fe4000780008f */
[----:B------:R-:W-:Y:S02]  /*66b0*/  SEL R147, R35, 0xff800000, !P0 ;  /* 0xff80000023937807 */ /* 0x000fe40004000000 */
[----:B------:R-:W-:Y:S02]  /*66c0*/  SEL R148, R32, 0xff800000, P4 ;  /* 0xff80000020947807 */ /* 0x000fe40002000000 */
[----:B------:R-:W-:Y:S02]  /*66d0*/  SEL R149, R33, 0xff800000, P5 ;  /* 0xff80000021957807 */ /* 0x000fe40002800000 */
[----:B------:R-:W-:-:S02]  /*66e0*/  SEL R146, R34, 0xff800000, P6 ;  /* 0xff80000022927807 */ /* 0x000fc40003000000 */
[----:B------:R-:W-:Y:S02]  /*66f0*/  FMNMX3 R25, R25, R18, R19, !PT ;  /* 0x0000001219197276 */ /* 0x000fe40007800013 */
[----:B------:R-:W-:Y:S02]  /*6700*/  FMNMX3 R24, R24, R144, R145, !PT ;  /* 0x0000009018187276 */ /* 0x000fe40007800091 */
[----:B------:R-:W-:Y:S02]  /*6710*/  FMNMX3 R27, R27, R138, R139, !PT ;  /* 0x0000008a1b1b7276 */ /* 0x000fe4000780008b */
[----:B------:R-:W-:Y:S02]  /*6720*/  FMNMX3 R26, R26, R140, R141, !PT ;  /* 0x0000008c1a1a7276 */ /* 0x000fe4000780008d */
[----:B------:R-:W-:Y:S02]  /*6730*/  FMNMX R24, R25, R24, !PT ;  /* 0x0000001819187209 */ /* 0x000fe40007800000 */
[----:B------:R-:W-:-:S02]  /*6740*/  FMNMX3 R27, R27, R148, R149, !PT ;  /* 0x000000941b1b7276 */ /* 0x000fc40007800095 */
[----:B------:R-:W-:-:S04]  /*6750*/  FMNMX3 R26, R26, R146, R147, !PT ;  /* 0x000000921a1a7276 */ /* 0x000fc80007800093 */
[----:B------:R-:W-:-:S04]  /*6760*/  FMNMX3 R156, R24, R27, R26, !PT ;  /* 0x0000001b189c7276 */ /* 0x000fc8000780001a */
[----:B------:R-:W-:-:S04]  /*6770*/  FSETP.NEU.AND P0, PT, R156, -INF , PT ;  /* 0xff8000009c00780b */ /* 0x000fc80003f0d000 */
[----:B------:R-:W-:Y:S02]  /*6780*/  FSEL R24, R156, RZ, P0 ;  /* 0x000000ff9c187208 */ /* 0x000fe40000000000 */
[----:B------:R-:W-:-:S03]  /*6790*/  ELECT P0, URZ, PT ;  /* 0x0000000000ff782f */ /* 0x000fc60003800000 */
[----:B------:R-:W-:-:S04]  /*67a0*/  FFMA R151, -R24, R151, 8 ;  /* 0x4100000018977423 */ /* 0x000fc80000000197 */
[--C-:B------:R-:W-:Y:S02]  /*67b0*/  FFMA2 R24, R100.F32x2.HI_LO, UR4.F32, R151.reuse.F32 ;  /* 0x0000000464187c49 */ /* 0x100fe40009200097 */
[--C-:B------:R-:W-:Y:S02]  /*67c0*/  FFMA2 R26, R102.F32x2.HI_LO, UR4.F32, R151.reuse.F32 ;  /* 0x00000004661a7c49 */ /* 0x100fe40009200097 */
[--C-:B------:R-:W-:Y:S02]  /*67d0*/  FFMA2 R28, R104.F32x2.HI_LO, UR4.F32, R151.reuse.F32 ;  /* 0x00000004681c7c49 */ /* 0x100fe40009200097 */
[--C-:B------:R-:W-:Y:S01]  /*67e0*/  FFMA2 R30, R106.F32x2.HI_LO, UR4.F32, R151.reuse.F32 ;  /* 0x000000046a1e7c49 */ /* 0x100fe20009200097 */
[----:B------:R-:W-:Y:S01]  /*67f0*/  MUFU.EX2 R24, R24 ;  /* 0x0000001800187308 */ /* 0x000fe20000000800 */
[--C-:B------:R-:W-:Y:S02]  /*6800*/  FFMA2 R32, R108.F32x2.HI_LO, UR4.F32, R151.reuse.F32 ;  /* 0x000000046c207c49 */ /* 0x100fe40009200097 */
[----:B------:R-:W-:-:S02]  /*6810*/  FFMA2 R34, R110.F32x2.HI_LO, UR4.F32, R151.F32 ;  /* 0x000000046e227c49 */ /* 0x000fc40009200097 */
[--C-:B------:R-:W-:Y:S02]  /*6820*/  FFMA2 R100, R112.F32x2.HI_LO, UR4.F32, R151.reuse.F32 ;  /* 0x0000000470647c49 */ /* 0x100fe40009200097 */
[--C-:B------:R-:W-:Y:S01]  /*6830*/  FFMA2 R102, R114.F32x2.HI_LO, UR4.F32, R151.reuse.F32 ;  /* 0x0000000472667c49 */ /* 0x100fe20009200097 */
[----:B------:R-:W-:Y:S01]  /*6840*/  MUFU.EX2 R25, R25 ;  /* 0x0000001900197308 */ /* 0x000fe20000000800 */
[--C-:B------:R-:W-:Y:S02]  /*6850*/  FFMA2 R104, R116.F32x2.HI_LO, UR4.F32, R151.reuse.F32 ;  /* 0x0000000474687c49 */ /* 0x100fe40009200097 */
[--C-:B------:R-:W-:Y:S02]  /*6860*/  FFMA2 R106, R118.F32x2.HI_LO, UR4.F32, R151.reuse.F32 ;  /* 0x00000004766a7c49 */ /* 0x100fe40009200097 */
[--C-:B------:R-:W-:Y:S02]  /*6870*/  FFMA2 R116, R128.F32x2.HI_LO, UR4.F32, R151.reuse.F32 ;  /* 0x0000000480747c49 */ /* 0x100fe40009200097 */
[--C-:B------:R-:W-:Y:S01]  /*6880*/  FFMA2 R118, R130.F32x2.HI_LO, UR4.F32, R151.reuse.F32 ;  /* 0x0000000482767c49 */ /* 0x100fe20009200097 */
[----:B------:R-:W-:Y:S01]  /*6890*/  MUFU.EX2 R26, R26 ;  /* 0x0000001a001a7308 */ /* 0x000fe20000000800 */
[----:B------:R-:W-:-:S02]  /*68a0*/  FFMA2 R112, R124.F32x2.HI_LO, UR4.F32, R151.F32 ;  /* 0x000000047c707c49 */ /* 0x000fc40009200097 */
[--C-:B------:R-:W-:Y:S02]  /*68b0*/  FFMA2 R114, R126.F32x2.HI_LO, UR4.F32, R151.reuse.F32 ;  /* 0x000000047e727c49 */ /* 0x100fe40009200097 */
[--C-:B------:R-:W-:Y:S02]  /*68c0*/  FFMA2 R68, R68.F32x2.HI_LO, UR4.F32, R151.reuse.F32 ;  /* 0x0000000444447c49 */ /* 0x100fe40009200097 */
[--C-:B------:R-:W-:Y:S01]  /*68d0*/  FFMA2 R70, R70.F32x2.HI_LO, UR4.F32, R151.reuse.F32 ;  /* 0x0000000446467c49 */ /* 0x100fe20009200097 */
[----:B------:R-:W2:Y:S01]  /*68e0*/  MUFU.EX2 R27, R27 ;  /* 0x0000001b001b7308 */ /* 0x000ea20000000800 */
[--C-:B------:R-:W-:Y:S02]  /*68f0*/  FFMA2 R108, R120.F32x2.HI_LO, UR4.F32, R151.reuse.F32 ;  /* 0x00000004786c7c49 */ /* 0x100fe40009200097 */
[--C-:B------:R-:W-:Y:S02]  /*6900*/  FFMA2 R110, R122.F32x2.HI_LO, UR4.F32, R151.reuse.F32 ;  /* 0x000000047a6e7c49 */ /* 0x100fe40009200097 */
[----:B------:R-:W-:-:S02]  /*6910*/  FFMA2 R80, R80.F32x2.HI_LO, UR4.F32, R151.F32 ;  /* 0x0000000450507c49 */ /* 0x000fc40009200097 */
[--C-:B------:R-:W-:Y:S01]  /*6920*/  FFMA2 R82, R82.F32x2.HI_LO, UR4.F32, R151.reuse.F32 ;  /* 0x0000000452527c49 */ /* 0x100fe20009200097 */
[----:B------:R-:W-:Y:S01]  /*6930*/  MUFU.EX2 R28, R28 ;  /* 0x0000001c001c7308 */ /* 0x000fe20000000800 */
[--C-:B------:R-:W-:Y:S02]  /*6940*/  FFMA2 R76, R76.F32x2.HI_LO, UR4.F32, R151.reuse.F32 ;  /* 0x000000044c4c7c49 */ /* 0x100fe40009200097 */
[--C-:B------:R-:W-:Y:S02]  /*6950*/  FFMA2 R78, R78.F32x2.HI_LO, UR4.F32, R151.reuse.F32 ;  /* 0x000000044e4e7c49 */ /* 0x100fe40009200097 */
[--C-:B------:R-:W-:Y:S02]  /*6960*/  FFMA2 R72, R72.F32x2.HI_LO, UR4.F32, R151.reuse.F32 ;  /* 0x0000000448487c49 */ /* 0x100fe40009200097 */
[--C-:B------:R-:W-:Y:S01]  /*6970*/  FFMA2 R120, R4.F32x2.HI_LO, UR4.F32, R151.reuse.F32 ;  /* 0x0000000404787c49 */ /* 0x100fe20009200097 */
[----:B------:R-:W3:Y:S01]  /*6980*/  MUFU.EX2 R29, R29 ;  /* 0x0000001d001d7308 */ /* 0x000ee20000000800 */
[--C-:B------:R-:W-:Y:S01]  /*6990*/  FFMA2 R74, R74.F32x2.HI_LO, UR4.F32, R151.reuse.F32 ;  /* 0x000000044a4a7c49 */ /* 0x100fe20009200097 */
[----:B--2---:R-:W-:Y:S01]  /*69a0*/  F2FP.SATFINITE.E4M3.F32.PACK_AB_MERGE_C R5, R27, R26, RZ ;  /* 0x0000001a1b05723e */ /* 0x004fe200048070ff */
[--C-:B------:R-:W-:Y:S01]  /*69b0*/  FFMA2 R84, R84.F32x2.HI_LO, UR4.F32, R151.reuse.F32 ;  /* 0x0000000454547c49 */ /* 0x100fe20009200097 */
[----:B------:R-:W-:Y:S01]  /*69c0*/  F2FP.SATFINITE.E4M3.F32.PACK_AB_MERGE_C R4, R25, R24, RZ ;  /* 0x000000181904723e */ /* 0x000fe200048070ff */
[----:B------:R-:W-:-:S02]  /*69d0*/  FFMA2 R86, R86.F32x2.HI_LO, UR4.F32, R151.F32 ;  /* 0x0000000456567c49 */ /* 0x000fc40009200097 */
[--C-:B------:R-:W-:Y:S01]  /*69e0*/  FFMA2 R96, R96.F32x2.HI_LO, UR4.F32, R151.reuse.F32 ;  /* 0x0000000460607c49 */ /* 0x100fe20009200097 */
[----:B------:R-:W-:Y:S01]  /*69f0*/  MUFU.EX2 R30, R30 ;  /* 0x0000001e001e7308 */ /* 0x000fe20000000800 */
[----:B------:R-:W-:Y:S01]  /*6a00*/  FFMA2 R98, R98.F32x2.HI_LO, UR4.F32, R151.F32 ;  /* 0x0000000462627c49 */ /* 0x000fe20009200097 */
[----:B------:R-:W-:Y:S01]  /*6a10*/  PRMT R4, R4, 0x5410, R5 ;  /* 0x0000541004047816 */ /* 0x000fe20000000005 */
[--C-:B------:R-:W-:Y:S02]  /*6a20*/  FFMA2 R88, R88.F32x2.HI_LO, UR4.F32, R151.reuse.F32 ;  /* 0x0000000458587c49 */ /* 0x100fe40009200097 */
[--C-:B------:R-:W-:Y:S02]  /*6a30*/  FFMA2 R90, R90.F32x2.HI_LO, UR4.F32, R151.reuse.F32 ;  /* 0x000000045a5a7c49 */ /* 0x100fe40009200097 */
[--C-:B------:R-:W-:Y:S01]  /*6a40*/  FFMA2 R92, R92.F32x2.HI_LO, UR4.F32, R151.reuse.F32 ;  /* 0x000000045c5c7c49 */ /* 0x100fe20009200097 */
[----:B------:R-:W2:Y:S01]  /*6a50*/  MUFU.EX2 R31, R31 ;  /* 0x0000001f001f7308 */ /* 0x000ea20000000800 */
[--C-:B------:R-:W-:Y:S01]  /*6a60*/  FFMA2 R94, R94.F32x2.HI_LO, UR4.F32, R151.reuse.F32 ;  /* 0x000000045e5e7c49 */ /* 0x100fe20009200097 */
[----:B---3--:R-:W-:Y:S01]  /*6a70*/  F2FP.SATFINITE.E4M3.F32.PACK_AB_MERGE_C R5, R29, R28, RZ ;  /* 0x0000001c1d05723e */ /* 0x008fe200048070ff */
        /* <DEDUP_REMOVED lines=8> */
[----:B------:R-:W3:Y:S01]  /*6b00*/  MUFU.EX2 R33, R33 ;  /* 0x0000002100217308 */ /* 0x000ee20000000800 */
[----:B--2---:R-:W-:Y:S01]  /*6b10*/  F2FP.SATFINITE.E4M3.F32.PACK_AB_MERGE_C R12, R31, R30, RZ ;  /* 0x0000001e1f0c723e */ /* 0x004fe200048070ff */
[----:B------:R-:W-:-:S02]  /*6b20*/  FFMA2 R124, R8.F32x2.HI_LO, UR4.F32, R151.F32 ;  /* 0x00000004087c7c49 */ /* 0x000fc40009200097 */
[--C-:B------:R-:W-:Y:S01]  /*6b30*/  FFMA2 R48, R48.F32x2.HI_LO, UR4.F32, R151.reuse.F32 ;  /* 0x0000000430307c49 */ /* 0x100fe20009200097 */
[----:B------:R-:W-:Y:S01]  /*6b40*/  PRMT R5, R5, 0x5410, R12 ;  /* 0x0000541005057816 */ /* 0x000fe2000000000c */
[--C-:B------:R-:W-:Y:S02]  /*6b50*/  FFMA2 R50, R50.F32x2.HI_LO, UR4.F32, R151.reuse.F32 ;  /* 0x0000000432327c49 */ /* 0x100fe40009200097 */
[----:B------:R-:W-:Y:S01]  /*6b60*/  MUFU.EX2 R34, R34 ;  /* 0x0000002200227308 */ /* 0x000fe20000000800 */
[--C-:B------:R-:W-:Y:S02]  /*6b70*/  FFMA2 R52, R52.F32x2.HI_LO, UR4.F32, R151.reuse.F32 ;  /* 0x0000000434347c49 */ /* 0x100fe40009200097 */
[--C-:B------:R-:W-:Y:S02]  /*6b80*/  FFMA2 R54, R54.F32x2.HI_LO, UR4.F32, R151.reuse.F32 ;  /* 0x0000000436367c49 */ /* 0x100fe40009200097 */
[--C-:B------:R-:W-:Y:S02]  /*6b90*/  FFMA2 R130, R14.F32x2.HI_LO, UR4.F32, R151.reuse.F32 ;  /* 0x000000040e827c49 */ /* 0x100fe40009200097 */
[--C-:B------:R-:W-:Y:S01]  /*6ba0*/  FFMA2 R44, R44.F32x2.HI_LO, UR4.F32, R151.reuse.F32 ;  /* 0x000000042c2c7c49 */ /* 0x100fe20009200097 */
[----:B------:R-:W2:Y:S01]  /*6bb0*/  MUFU.EX2 R35, R35 ;  /* 0x0000002300237308 */ /* 0x000ea20000000800 */
[----:B---3--:R-:W-:Y:S01]  /*6bc0*/  F2FP.SATFINITE.E4M3.F32.PACK_AB_MERGE_C R6, R33, R32, RZ ;  /* 0x000000202106723e */ /* 0x008fe200048070ff */
[----:B------:R-:W-:-:S02]  /*6bd0*/  FFMA2 R46, R46.F32x2.HI_LO, UR4.F32, R151.F32 ;  /* 0x000000042e2e7c49 */ /* 0x000fc40009200097 */
[--C-:B------:R-:W-:Y:S02]  /*6be0*/  FFMA2 R56, R56.F32x2.HI_LO, UR4.F32, R151.reuse.F32 ;  /* 0x0000000438387c49 */ /* 0x100fe40009200097 */
[--C-:B------:R-:W-:Y:S02]  /*6bf0*/  FFMA2 R58, R58.F32x2.HI_LO, UR4.F32, R151.reuse.F32 ;  /* 0x000000043a3a7c49 */ /* 0x100fe40009200097 */
        /* <DEDUP_REMOVED lines=8> */
[----:B------:R-:W-:Y:S01]  /*6c80*/  FFMA2 R142, R142.F32x2.HI_LO, UR4.F32, R151.F32 ;  /* 0x000000048e8e7c49 */ /* 0x000fe20009200097 */
        /* <DEDUP_REMOVED lines=11> */
[----:B------:R-:W-:Y:S01]  /*6d40*/  FFMA2 R146, R146.F32x2.HI_LO, UR4.F32, R151.F32 ;  /* 0x0000000492927c49 */ /* 0x000fe20009200097 */
[----:B------:R-:W-:Y:S01]  /*6d50*/  LOP3.LUT R151, R136, 0x48, RZ, 0xfc, !PT ;  /* 0x0000004888977812 */ /* 0x000fe200078efcff */
[----:B------:R-:W-:Y:S01]  /*6d60*/  MUFU.EX2 R116, R116 ;  /* 0x0000007400747308 */ /* 0x000fe20000000800 */
[----:B------:R-:W-:Y:S02]  /*6d70*/  FADD2 R24, R24.F32x2.HI_LO, R32.F32x2.HI_LO ;  /* 0x000000201818724b */ /* 0x000fe40000000000 */
[----:B------:R-:W-:Y:S01]  /*6d80*/  R2UR UR4, R151 ;  /* 0x00000000970472ca */ /* 0x000fe200000e0000 */
[----:B------:R-:W-:Y:S02]  /*6d90*/  FADD2 R26, R26.F32x2.HI_LO, R34.F32x2.HI_LO ;  /* 0x000000221a1a724b */ /* 0x000fe40000000000 */
[----:B------:R-:W-:-:S02]  /*6da0*/  FADD2 R28, R28.F32x2.HI_LO, R100.F32x2.HI_LO ;  /* 0x000000641c1c724b */ /* 0x000fc40000000000 */
[----:B------:R-:W3:Y:S01]  /*6db0*/  MUFU.EX2 R117, R117 ;  /* 0x0000007500757308 */ /* 0x000ee20000000800 */
[----:B--2---:R-:W-:Y:S01]  /*6dc0*/  F2FP.SATFINITE.E4M3.F32.PACK_AB_MERGE_C R10, R103, R102, RZ ;  /* 0x00000066670a723e */ /* 0x004fe200048070ff */
[----:B------:R-:W-:-:S03]  /*6dd0*/  FADD2 R30, R30.F32x2.HI_LO, R102.F32x2.HI_LO ;  /* 0x000000661e1e724b */ /* 0x000fc60000000000 */
[----:B------:R-:W-:-:S03]  /*6de0*/  PRMT R7, R7, 0x5410, R10 ;  /* 0x0000541007077816 */ /* 0x000fc6000000000a */
[----:B------:R-:W-:Y:S08]  /*6df0*/  MUFU.EX2 R118, R118 ;  /* 0x0000007600767308 */ /* 0x000ff00000000800 */
[----:B------:R-:W2:Y:S01]  /*6e00*/  MUFU.EX2 R119, R119 ;  /* 0x0000007700777308 */ /* 0x000ea20000000800 */
[----:B---3--:R-:W-:-:S07]  /*6e10*/  F2FP.SATFINITE.E4M3.F32.PACK_AB_MERGE_C R11, R117, R116, RZ ;  /* 0x00000074750b723e */ /* 0x008fce00048070ff */
[----:B------:R-:W-:Y:S08]  /*6e20*/  MUFU.EX2 R104, R104 ;  /* 0x0000006800687308 */ /* 0x000ff00000000800 */
[----:B------:R-:W3:Y:S01]  /*6e30*/  MUFU.EX2 R105, R105 ;  /* 0x0000006900697308 */ /* 0x000ee20000000800 */
[----:B--2---:R-:W-:-:S04]  /*6e40*/  F2FP.SATFINITE.E4M3.F32.PACK_AB_MERGE_C R12, R119, R118, RZ ;  /* 0x00000076770c723e */ /* 0x004fc800048070ff */
[----:B------:R-:W-:-:S03]  /*6e50*/  PRMT R11, R11, 0x5410, R12 ;  /* 0x000054100b0b7816 */ /* 0x000fc6000000000c */
[----:B------:R-:W-:Y:S08]  /*6e60*/  MUFU.EX2 R106, R106 ;  /* 0x0000006a006a7308 */ /* 0x000ff00000000800 */
[----:B------:R-:W2:Y:S01]  /*6e70*/  MUFU.EX2 R107, R107 ;  /* 0x0000006b006b7308 */ /* 0x000ea20000000800 */
[----:B---3--:R-:W-:Y:S01]  /*6e80*/  F2FP.SATFINITE.E4M3.F32.PACK_AB_MERGE_C R8, R105, R104, RZ ;  /* 0x000000686908723e */ /* 0x008fe200048070ff */
[----:B------:R-:W-:-:S06]  /*6e90*/  FADD2 R24, R24.F32x2.HI_LO, R104.F32x2.HI_LO ;  /* 0x000000681818724b */ /* 0x000fcc0000000000 */
[----:B------:R-:W-:Y:S08]  /*6ea0*/  MUFU.EX2 R112, R112 ;  /* 0x0000007000707308 */ /* 0x000ff00000000800 */
[----:B------:R-:W3:Y:S01]  /*6eb0*/  MUFU.EX2 R113, R113 ;  /* 0x0000007100717308 */ /* 0x000ee20000000800 */
[----:B--2---:R-:W-:Y:S01]  /*6ec0*/  F2FP.SATFINITE.E4M3.F32.PACK_AB_MERGE_C R9, R107, R106, RZ ;  /* 0x0000006a6b09723e */ /* 0x004fe200048070ff */
[----:B------:R-:W-:-:S03]  /*6ed0*/  FADD2 R26, R26.F32x2.HI_LO, R106.F32x2.HI_LO ;  /* 0x0000006a1a1a724b */ /* 0x000fc60000000000 */
        /* <DEDUP_REMOVED lines=9> */
[----:B------:R-:W-:Y:S01]  /*6f70*/  PRMT R10, R10, 0x5410, R13 ;  /* 0x000054100a0a7816 */ /* 0x000fe2000000000d */
[----:B------:R-:W-:Y:S02]  /*6f80*/  IMAD.U32 R13, RZ, RZ, UR14 ;  /* 0x0000000eff0d7e24 */ /* 0x000fe4000f8e00ff */
        /* <DEDUP_REMOVED lines=12> */
[----:B------:R-:W-:-:S04]  /*7050*/  FADD2 R28, R28.F32x2.HI_LO, R108.F32x2.HI_LO ;  /* 0x0000006c1c1c724b */ /* 0x000fc80000000000 */
[----:B------:R-:W-:Y:S02]  /*7060*/  FADD2 R28, R28.F32x2.HI_LO, R116.F32x2.HI_LO ;  /* 0x000000741c1c724b */ /* 0x000fe40000000000 */
[----:B------:R-:W-:Y:S08]  /*7070*/  MUFU.EX2 R80, R80 ;  /* 0x0000005000507308 */ /* 0x000ff00000000800 */
[----:B------:R-:W3:Y:S01]  /*7080*/  MUFU.EX2 R81, R81 ;  /* 0x0000005100517308 */ /* 0x000ee20000000800 */
[----:B--2---:R-:W-:Y:S01]  /*7090*/  F2FP.SATFINITE.E4M3.F32.PACK_AB_MERGE_C R14, R111, R110, RZ ;  /* 0x0000006e6f0e723e */ /* 0x004fe200048070ff */
[----:B------:R-:W-:-:S03]  /*70a0*/  FADD2 R30, R30.F32x2.HI_LO, R110.F32x2.HI_LO ;  /* 0x0000006e1e1e724b */ /* 0x000fc60000000000 */
[----:B------:R-:W-:Y:S01]  /*70b0*/  PRMT R9, R9, 0x5410, R14 ;  /* 0x0000541009097816 */ /* 0x000fe2000000000e */
[----:B------:R2:W-:Y:S06]  /*70c0*/  BAR.ARV R13, 0x40 ;  /* 0x0001000d0000751d */ /* 0x0005ec0000002000 */
[----:B------:R-:W-:Y:S01]  /*70d0*/  MUFU.EX2 R82, R82 ;  /* 0x0000005200527308 */ /* 0x000fe20000000800 */
[----:B------:R-:W-:Y:S01]  /*70e0*/  FADD2 R30, R30.F32x2.HI_LO, R118.F32x2.HI_LO ;  /* 0x000000761e1e724b */ /* 0x000fe20000000000 */
[----:B------:R4:W-:Y:S01]  /*70f0*/  STTM.x8 tmem[UR5], R4 ;  /* 0x00000004000079ed */ /* 0x0009e200081c0005 */
[----:B------:R-:W-:-:S02]  /*7100*/  R2UR UR5, R153 ;  /* 0x00000000990572ca */ /* 0x000fc400000e0000 */
[----:B---3--:R-:W-:-:S03]  /*7110*/  F2FP.SATFINITE.E4M3.F32.PACK_AB_MERGE_C R15, R81, R80, RZ ;  /* 0x00000050510f723e */ /* 0x008fc600048070ff */
[----:B------:R-:W3:Y:S08]  /*7120*/  MUFU.EX2 R83, R83 ;  /* 0x0000005300537308 */ /* 0x000ef00000000800 */
[----:B------:R-:W-:Y:S08]  /*7130*/  MUFU.EX2 R76, R76 ;  /* 0x0000004c004c7308 */ /* 0x000ff00000000800 */
[----:B------:R-:W5:Y:S01]  /*7140*/  MUFU.EX2 R77, R77 ;  /* 0x0000004d004d7308 */ /* 0x000f620000000800 */
[----:B---3--:R-:W-:-:S04]  /*7150*/  F2FP.SATFINITE.E4M3.F32.PACK_AB_MERGE_C R16, R83, R82, RZ ;  /* 0x000000525310723e */ /* 0x008fc800048070ff */
[----:B------:R-:W-:-:S03]  /*7160*/  PRMT R15, R15, 0x5410, R16 ;  /* 0x000054100f0f7816 */ /* 0x000fc60000000010 */
[----:B------:R-:W-:Y:S08]  /*7170*/  MUFU.EX2 R78, R78 ;  /* 0x0000004e004e7308 */ /* 0x000ff00000000800 */
[----:B------:R-:W3:Y:S01]  /*7180*/  MUFU.EX2 R79, R79 ;  /* 0x0000004f004f7308 */ /* 0x000ee20000000800 */
[----:B-----5:R-:W-:Y:S01]  /*7190*/  F2FP.SATFINITE.E4M3.F32.PACK_AB_MERGE_C R14, R77, R76, RZ ;  /* 0x0000004c4d0e723e */ /* 0x020fe200048070ff */
[----:B------:R-:W-:-:S06]  /*71a0*/  FADD2 R24, R24.F32x2.HI_LO, R76.F32x2.HI_LO ;  /* 0x0000004c1818724b */ /* 0x000fcc0000000000 */
[----:B------:R-:W-:Y:S08]  /*71b0*/  MUFU.EX2 R72, R72 ;  /* 0x0000004800487308 */ /* 0x000ff00000000800 */
[----:B------:R-:W5:Y:S01]  /*71c0*/  MUFU.EX2 R73, R73 ;  /* 0x0000004900497308 */ /* 0x000f620000000800 */
[----:B---3--:R-:W-:Y:S01]  /*71d0*/  F2FP.SATFINITE.E4M3.F32.PACK_AB_MERGE_C R17, R79, R78, RZ ;  /* 0x0000004e4f11723e */ /* 0x008fe200048070ff */
[----:B------:R-:W-:-:S03]  /*71e0*/  FADD2 R26, R26.F32x2.HI_LO, R78.F32x2.HI_LO ;  /* 0x0000004e1a1a724b */ /* 0x000fc60000000000 */
[----:B------:R-:W-:-:S03]  /*71f0*/  PRMT R14, R14, 0x5410, R17 ;  /* 0x000054100e0e7816 */ /* 0x000fc60000000011 */
[----:B------:R-:W-:Y:S08]  /*7200*/  MUFU.EX2 R74, R74 ;  /* 0x0000004a004a7308 */ /* 0x000ff00000000800 */
[----:B------:R-:W3:Y:S01]  /*7210*/  MUFU.EX2 R75, R75 ;  /* 0x0000004b004b7308 */ /* 0x000ee20000000800 */
[----:B-----5:R-:W-:Y:S01]  /*7220*/  F2FP.SATFINITE.E4M3.F32.PACK_AB_MERGE_C R145, R73, R72, RZ ;  /* 0x000000484991723e */ /* 0x020fe200048070ff */
[----:B------:R-:W-:-:S04]  /*7230*/  FADD2 R28, R28.F32x2.HI_LO, R72.F32x2.HI_LO ;  /* 0x000000481c1c724b */ /* 0x000fc80000000000 */
[----:B------:R-:W-:Y:S02]  /*7240*/  FADD2 R28, R28.F32x2.HI_LO, R80.F32x2.HI_LO ;  /* 0x000000501c1c724b */ /* 0x000fe40000000000 */
[----:B------:R-:W-:Y:S08]  /*7250*/  MUFU.EX2 R84, R84 ;  /* 0x0000005400547308 */ /* 0x000ff00000000800 */
[----:B------:R-:W5:Y:S01]  /*7260*/  MUFU.EX2 R85, R85 ;  /* 0x0000005500557308 */ /* 0x000f620000000800 */
[----:B---3--:R-:W-:Y:S01]  /*7270*/  F2FP.SATFINITE.E4M3.F32.PACK_AB_MERGE_C R152, R75, R74, RZ ;  /* 0x0000004a4b98723e */ /* 0x008fe200048070ff */
[----:B------:R-:W-:-:S03]  /*7280*/  FADD2 R30, R30.F32x2.HI_LO, R74.F32x2.HI_LO ;  /* 0x0000004a1e1e724b */ /* 0x000fc60000000000 */
[----:B--2---:R-:W-:Y:S01]  /*7290*/  PRMT R13, R145, 0x5410, R152 ;  /* 0x00005410910d7816 */ /* 0x004fe20000000098 */
[----:B------:R-:W-:Y:S01]  /*72a0*/  FADD2 R30, R30.F32x2.HI_LO, R82.F32x2.HI_LO ;  /* 0x000000521e1e724b */ /* 0x000fe20000000000 */
[----:B------:R-:W-:Y:S01]  /*72b0*/  LOP3.LUT R152, R136, 0x50, RZ, 0xfc, !PT ;  /* 0x0000005088987812 */ /* 0x000fe200078efcff */
[----:B------:R-:W-:Y:S08]  /*72c0*/  MUFU.EX2 R86, R86 ;  /* 0x0000005600567308 */ /* 0x000ff00000000800 */
[----:B------:R-:W4:Y:S01]  /*72d0*/  MUFU.EX2 R87, R87 ;  /* 0x0000005700577308 */ /* 0x000f220000000800 */
[----:B-----5:R-:W-:Y:S01]  /*72e0*/  F2FP.SATFINITE.E4M3.F32.PACK_AB_MERGE_C R16, R85, R84, RZ ;  /* 0x000000545510723e */ /* 0x020fe200048070ff */
[----:B------:R-:W-:-:S06]  /*72f0*/  FADD2 R24, R24.F32x2.HI_LO, R84.F32x2.HI_LO ;  /* 0x000000541818724b */ /* 0x000fcc0000000000 */
[----:B------:R-:W-:Y:S08]  /*7300*/  MUFU.EX2 R96, R96 ;  /* 0x0000006000607308 */ /* 0x000ff00000000800 */
[----:B------:R-:W2:Y:S01]  /*7310*/  MUFU.EX2 R97, R97 ;  /* 0x0000006100617308 */ /* 0x000ea20000000800 */
[----:B----4-:R-:W-:Y:S01]  /*7320*/  F2FP.SATFINITE.E4M3.F32.PACK_AB_MERGE_C R9, R87, R86, RZ ;  /* 0x000000565709723e */ /* 0x010fe200048070ff */
[----:B------:R-:W-:-:S03]  /*7330*/  FADD2 R26, R26.F32x2.HI_LO, R86.F32x2.HI_LO ;  /* 0x000000561a1a724b */ /* 0x000fc60000000000 */
[----:B------:R-:W-:-:S03]  /*7340*/  PRMT R16, R16, 0x5410, R9 ;  /* 0x0000541010107816 */ /* 0x000fc60000000009 */
[----:B------:R-:W-:Y:S08]  /*7350*/  MUFU.EX2 R98, R98 ;  /* 0x0000006200627308 */ /* 0x000ff00000000800 */
[----:B------:R-:W3:Y:S01]  /*7360*/  MUFU.EX2 R99, R99 ;  /* 0x0000006300637308 */ /* 0x000ee20000000800 */
[----:B--2---:R-:W-:-:S07]  /*7370*/  F2FP.SATFINITE.E4M3.F32.PACK_AB_MERGE_C R4, R97, R96, RZ ;  /* 0x000000606104723e */ /* 0x004fce00048070ff */
[----:B------:R-:W-:Y:S08]  /*7380*/  MUFU.EX2 R88, R88 ;  /* 0x0000005800587308 */ /* 0x000ff00000000800 */
[----:B------:R-:W2:Y:S01]  /*7390*/  MUFU.EX2 R89, R89 ;  /* 0x0000005900597308 */ /* 0x000ea20000000800 */
[----:B---3--:R-:W-:-:S07]  /*73a0*/  F2FP.SATFINITE.E4M3.F32.PACK_AB_MERGE_C R5, R99, R98, RZ ;  /* 0x000000626305723e */ /* 0x008fce00048070ff */
[----:B------:R-:W-:Y:S08]  /*73b0*/  MUFU.EX2 R90, R90 ;  /* 0x0000005a005a7308 */ /* 0x000ff00000000800 */
[----:B------:R-:W3:Y:S01]  /*73c0*/  MUFU.EX2 R91, R91 ;  /* 0x0000005b005b7308 */ /* 0x000ee20000000800 */
[----:B--2---:R-:W-:Y:S01]  /*73d0*/  F2FP.SATFINITE.E4M3.F32.PACK_AB_MERGE_C R17, R89, R88, RZ ;  /* 0x000000585911723e */ /* 0x004fe200048070ff */
[----:B------:R-:W-:-:S04]  /*73e0*/  FADD2 R28, R28.F32x2.HI_LO, R88.F32x2.HI_LO ;  /* 0x000000581c1c724b */ /* 0x000fc80000000000 */
[----:B------:R-:W-:Y:S02]  /*73f0*/  FADD2 R28, R28.F32x2.HI_LO, R96.F32x2.HI_LO ;  /* 0x000000601c1c724b */ /* 0x000fe40000000000 */
[----:B------:R-:W-:Y:S08]  /*7400*/  MUFU.EX2 R92, R92 ;  /* 0x0000005c005c7308 */ /* 0x000ff00000000800 */
[----:B------:R-:W2:Y:S01]  /*7410*/  MUFU.EX2 R93, R93 ;  /* 0x0000005d005d7308 */ /* 0x000ea20000000800 */
[----:B---3--:R-:W-:Y:S01]  /*7420*/  F2FP.SATFINITE.E4M3.F32.PACK_AB_MERGE_C R6, R91, R90, RZ ;  /* 0x0000005a5b06723e */ /* 0x008fe200048070ff */
[----:B------:R-:W-:-:S03]  /*7430*/  FADD2 R30, R30.F32x2.HI_LO, R90.F32x2.HI_LO ;  /* 0x0000005a1e1e724b */ /* 0x000fc60000000000 */
[----:B------:R-:W-:Y:S01]  /*7440*/  PRMT R17, R17, 0x5410, R6 ;  /* 0x0000541011117816 */ /* 0x000fe20000000006 */
[----:B------:R-:W-:Y:S02]  /*7450*/  FADD2 R30, R30.F32x2.HI_LO, R98.F32x2.HI_LO ;  /* 0x000000621e1e724b */ /* 0x000fe40000000000 */
[----:B------:R-:W-:Y:S08]  /*7460*/  MUFU.EX2 R94, R94 ;  /* 0x0000005e005e7308 */ /* 0x000ff00000000800 */
[----:B------:R-:W3:Y:S01]  /*7470*/  MUFU.EX2 R95, R95 ;  /* 0x0000005f005f7308 */ /* 0x000ee20000000800 */
[----:B--2---:R-:W-:-:S07]  /*7480*/  FADD2 R24, R24.F32x2.HI_LO, R92.F32x2.HI_LO ;  /* 0x0000005c1818724b */ /* 0x004fce0000000000 */
[----:B------:R-:W-:Y:S08]  /*7490*/  MUFU.EX2 R36, R36 ;  /* 0x0000002400247308 */ /* 0x000ff00000000800 */
[----:B------:R-:W2:Y:S01]  /*74a0*/  MUFU.EX2 R37, R37 ;  /* 0x0000002500257308 */ /* 0x000ea20000000800 */
[----:B---3--:R-:W-:Y:S01]  /*74b0*/  F2FP.SATFINITE.E4M3.F32.PACK_AB_MERGE_C R7, R95, R94, RZ ;  /* 0x0000005e5f07723e */ /* 0x008fe200048070ff */
[----:B------:R-:W-:-:S06]  /*74c0*/  FADD2 R26, R26.F32x2.HI_LO, R94.F32x2.HI_LO ;  /* 0x0000005e1a1a724b */ /* 0x000fcc0000000000 */
[----:B------:R-:W-:Y:S08]  /*74d0*/  MUFU.EX2 R38, R38 ;  /* 0x0000002600267308 */ /* 0x000ff00000000800 */
[----:B------:R-:W3:Y:S01]  /*74e0*/  MUFU.EX2 R39, R39 ;  /* 0x0000002700277308 */ /* 0x000ee20000000800 */
[----:B--2---:R-:W-:Y:S01]  /*74f0*/  F2FP.SATFINITE.E4M3.F32.PACK_AB_MERGE_C R8, R37, R36, RZ ;  /* 0x000000242508723e */ /* 0x004fe200048070ff */
[----:B------:R-:W-:-:S06]  /*7500*/  FADD2 R24, R24.F32x2.HI_LO, R36.F32x2.HI_LO ;  /* 0x000000241818724b */ /* 0x000fcc0000000000 */
[----:B------:R-:W-:Y:S08]  /*7510*/  MUFU.EX2 R40, R40 ;  /* 0x0000002800287308 */ /* 0x000ff00000000800 */
[----:B------:R-:W2:Y:S01]  /*7520*/  MUFU.EX2 R41, R41 ;  /* 0x0000002900297308 */ /* 0x000ea20000000800 */
[----:B---3--:R-:W-:-:S07]  /*7530*/  FADD2 R26, R26.F32x2.HI_LO, R38.F32x2.HI_LO ;  /* 0x000000261a1a724b */ /* 0x008fce0000000000 */
        /* <DEDUP_REMOVED lines=12> */
[----:B------:R-:W-:Y:S01]  /*7600*/  MUFU.EX2 R53, R53 ;  /* 0x0000003500357308 */ /* 0x000fe20000000800 */
[----:B---3--:R-:W-:Y:S01]  /*7610*/  F2FP.SATFINITE.E4M3.F32.PACK_AB_MERGE_C R6, R51, R50, RZ ;  /* 0x000000323306723e */ /* 0x008fe200048070ff */
[----:B------:R-:W-:-:S03]  /*7620*/  FADD2 R30, R30.F32x2.HI_LO, R50.F32x2.HI_LO ;  /* 0x000000321e1e724b */ /* 0x000fc60000000000 */
[----:B------:R-:W-:-:S03]  /*7630*/  PRMT R11, R11, 0x5410, R6 ;  /* 0x000054100b0b7816 */ /* 0x000fc60000000006 */
[----:B------:R-:W-:Y:S08]  /*7640*/  MUFU.EX2 R54, R54 ;  /* 0x0000003600367308 */ /* 0x000ff00000000800 */
[----:B------:R-:W-:Y:S08]  /*7650*/  MUFU.EX2 R55, R55 ;  /* 0x0000003700377308 */ /* 0x000ff00000000800 */
[----:B------:R-:W-:Y:S08]  /*7660*/  MUFU.EX2 R44, R44 ;  /* 0x0000002c002c7308 */ /* 0x000ff00000000800 */
[----:B------:R-:W2:Y:S08]  /*7670*/  MUFU.EX2 R45, R45 ;  /* 0x0000002d002d7308 */ /* 0x000eb00000000800 */
[----:B------:R-:W-:Y:S08]  /*7680*/  MUFU.EX2 R46, R46 ;  /* 0x0000002e002e7308 */ /* 0x000ff00000000800 */
[----:B------:R-:W3:Y:S01]  /*7690*/  MUFU.EX2 R47, R47 ;  /* 0x0000002f002f7308 */ /* 0x000ee20000000800 */
[----:B--2---:R-:W-:Y:S01]  /*76a0*/  F2FP.SATFINITE.E4M3.F32.PACK_AB_MERGE_C R10, R45, R44, RZ ;  /* 0x0000002c2d0a723e */ /* 0x004fe200048070ff */
[----:B------:R-:W-:-:S04]  /*76b0*/  FADD2 R24, R24.F32x2.HI_LO, R44.F32x2.HI_LO ;  /* 0x0000002c1818724b */ /* 0x000fc80000000000 */
[----:B------:R-:W-:Y:S02]  /*76c0*/  FADD2 R24, R24.F32x2.HI_LO, R52.F32x2.HI_LO ;  /* 0x000000341818724b */ /* 0x000fe40000000000 */
[----:B------:R-:W-:Y:S08]  /*76d0*/  MUFU.EX2 R56, R56 ;  /* 0x0000003800387308 */ /* 0x000ff00000000800 */
[----:B------:R-:W2:Y:S01]  /*76e0*/  MUFU.EX2 R57, R57 ;  /* 0x0000003900397308 */ /* 0x000ea20000000800 */
[----:B---3--:R-:W-:-:S04]  /*76f0*/  FADD2 R26, R26.F32x2.HI_LO, R46.F32x2.HI_LO ;  /* 0x0000002e1a1a724b */ /* 0x008fc80000000000 */
[----:B------:R-:W-:-:S03]  /*7700*/  FADD2 R26, R26.F32x2.HI_LO, R54.F32x2.HI_LO ;  /* 0x000000361a1a724b */ /* 0x000fc60000000000 */
        /* <DEDUP_REMOVED lines=9> */
[----:B--2---:R-:W-:-:S07]  /*77a0*/  FADD2 R24, R24.F32x2.HI_LO, R60.F32x2.HI_LO ;  /* 0x0000003c1818724b */ /* 0x004fce0000000000 */
[----:B------:R-:W-:Y:S08]  /*77b0*/  MUFU.EX2 R64, R64 ;  /* 0x0000004000407308 */ /* 0x000ff00000000800 */
[----:B------:R-:W2:Y:S01]  /*77c0*/  MUFU.EX2 R65, R65 ;  /* 0x0000004100417308 */ /* 0x000ea20000000800 */
[----:B---3--:R-:W-:-:S07]  /*77d0*/  FADD2 R26, R26.F32x2.HI_LO, R62.F32x2.HI_LO ;  /* 0x0000003e1a1a724b */ /* 0x008fce0000000000 */
[----:B------:R-:W-:Y:S08]  /*77e0*/  MUFU.EX2 R66, R66 ;  /* 0x0000004200427308 */ /* 0x000ff00000000800 */
[----:B------:R-:W3:Y:S01]  /*77f0*/  MUFU.EX2 R67, R67 ;  /* 0x0000004300437308 */ /* 0x000ee20000000800 */
[----:B--2---:R-:W-:-:S07]  /*7800*/  FADD2 R28, R28.F32x2.HI_LO, R64.F32x2.HI_LO ;  /* 0x000000401c1c724b */ /* 0x004fce0000000000 */
[----:B------:R2:W-:Y:S08]  /*7810*/  MUFU.EX2 R144, R18 ;  /* 0x0000001200907308 */ /* 0x0005f00000000800 */
[----:B------:R4:W-:Y:S01]  /*7820*/  MUFU.EX2 R145, R19 ;  /* 0x0000001300917308 */ /* 0x0009e20000000800 */
[----:B---3--:R-:W-:-:S07]  /*7830*/  FADD2 R30, R30.F32x2.HI_LO, R66.F32x2.HI_LO ;  /* 0x000000421e1e724b */ /* 0x008fce0000000000 */
[----:B------:R-:W-:Y:S01]  /*7840*/  MUFU.EX2 R128, R128 ;  /* 0x0000008000807308 */ /* 0x000fe20000000800 */
[----:B--2---:R-:W-:-:S04]  /*7850*/  F2FP.SATFINITE.E4M3.F32.PACK_AB_MERGE_C R18, R93, R92, RZ ;  /* 0x0000005c5d12723e */ /* 0x004fc800048070ff */
[----:B------:R-:W-:Y:S02]  /*7860*/  PRMT R18, R18, 0x5410, R7 ;  /* 0x0000541012127816 */ /* 0x000fe40000000007 */
[----:B------:R-:W-:Y:S01]  /*7870*/  F2FP.SATFINITE.E4M3.F32.PACK_AB_MERGE_C R7, R47, R46, RZ ;  /* 0x0000002e2f07723e */ /* 0x000fe200048070ff */
[----:B------:R-:W-:Y:S01]  /*7880*/  MUFU.EX2 R129, R129 ;  /* 0x0000008100817308 */ /* 0x000fe20000000800 */
[----:B----4-:R-:W-:Y:S02]  /*7890*/  PRMT R19, R4, 0x5410, R5 ;  /* 0x0000541004137816 */ /* 0x010fe40000000005 */
[----:B------:R-:W-:Y:S02]  /*78a0*/  F2FP.SATFINITE.E4M3.F32.PACK_AB_MERGE_C R5, R39, R38, RZ ;  /* 0x000000262705723e */ /* 0x000fe400048070ff */
[----:B------:R-:W-:Y:S01]  /*78b0*/  F2FP.SATFINITE.E4M3.F32.PACK_AB_MERGE_C R4, R43, R42, RZ ;  /* 0x0000002a2b04723e */ /* 0x000fe200048070ff */
[----:B------:R2:W-:Y:S01]  /*78c0*/  STTM.x8 tmem[UR4], R12 ;  /* 0x0000000c000079ed */ /* 0x0005e200081c0004 */
[----:B------:R-:W-:Y:S01]  /*78d0*/  PRMT R8, R8, 0x5410, R5 ;  /* 0x0000541008087816 */ /* 0x000fe20000000005 */
[----:B------:R-:W-:Y:S01]  /*78e0*/  MUFU.EX2 R130, R130 ;  /* 0x0000008200827308 */ /* 0x000fe20000000800 */
[----:B------:R-:W-:-:S02]  /*78f0*/  PRMT R9, R9, 0x5410, R4 ;  /* 0x0000541009097816 */ /* 0x000fc40000000004 */
[----:B------:R-:W-:Y:S02]  /*7900*/  F2FP.SATFINITE.E4M3.F32.PACK_AB_MERGE_C R5, R55, R54, RZ ;  /* 0x000000363705723e */ /* 0x000fe400048070ff */
[----:B------:R-:W-:Y:S02]  /*7910*/  F2FP.SATFINITE.E4M3.F32.PACK_AB_MERGE_C R4, R53, R52, RZ ;  /* 0x000000343504723e */ /* 0x000fe400048070ff */
[----:B------:R-:W-:Y:S01]  /*7920*/  R2UR UR4, R152 ;  /* 0x00000000980472ca */ /* 0x000fe200000e0000 */
[----:B------:R-:W3:Y:S01]  /*7930*/  MUFU.EX2 R131, R131 ;  /* 0x0000008300837308 */ /* 0x000ee20000000800 */
[----:B------:R-:W-:-:S07]  /*7940*/  PRMT R10, R10, 0x5410, R7 ;  /* 0x000054100a0a7816 */ /* 0x000fce0000000007 */
[----:B------:R-:W-:Y:S08]  /*7950*/  MUFU.EX2 R138, R138 ;  /* 0x0000008a008a7308 */ /* 0x000ff00000000800 */
[----:B------:R-:W-:Y:S01]  /*7960*/  MUFU.EX2 R139, R139 ;  /* 0x0000008b008b7308 */ /* 0x000fe20000000800 */
[----:B---3--:R-:W-:-:S07]  /*7970*/  F2FP.SATFINITE.E4M3.F32.PACK_AB_MERGE_C R7, R131, R130, RZ ;  /* 0x000000828307723e */ /* 0x008fce00048070ff */
[----:B------:R-:W-:Y:S01]  /*7980*/  MUFU.EX2 R140, R140 ;  /* 0x0000008c008c7308 */ /* 0x000fe20000000800 */
[----:B--2---:R-:W-:Y:S02]  /*7990*/  PRMT R12, R4, 0x5410, R5 ;  /* 0x00005410040c7816 */ /* 0x004fe40000000005 */
[----:B------:R-:W-:Y:S02]  /*79a0*/  F2FP.SATFINITE.E4M3.F32.PACK_AB_MERGE_C R13, R57, R56, RZ ;  /* 0x00000038390d723e */ /* 0x000fe400048070ff */
[----:B------:R-:W-:-:S03]  /*79b0*/  F2FP.SATFINITE.E4M3.F32.PACK_AB_MERGE_C R5, R63, R62, RZ ;  /* 0x0000003e3f05723e */ /* 0x000fc600048070ff */
[----:B------:R-:W-:Y:S01]  /*79c0*/  MUFU.EX2 R141, R141 ;  /* 0x0000008d008d7308 */ /* 0x000fe20000000800 */
[----:B------:R-:W-:Y:S02]  /*79d0*/  F2FP.SATFINITE.E4M3.F32.PACK_AB_MERGE_C R14, R61, R60, RZ ;  /* 0x0000003c3d0e723e */ /* 0x000fe400048070ff */
[----:B------:R-:W-:Y:S02]  /*79e0*/  F2FP.SATFINITE.E4M3.F32.PACK_AB_MERGE_C R4, R67, R66, RZ ;  /* 0x000000424304723e */ /* 0x000fe400048070ff */
[----:B------:R-:W-:Y:S02]  /*79f0*/  F2FP.SATFINITE.E4M3.F32.PACK_AB_MERGE_C R15, R65, R64, RZ ;  /* 0x00000040410f723e */ /* 0x000fe400048070ff */
[----:B------:R-:W-:Y:S01]  /*7a00*/  PRMT R13, R13, 0x5410, R6 ;  /* 0x000054100d0d7816 */ /* 0x000fe20000000006 */
[----:B------:R-:W-:Y:S01]  /*7a10*/  MUFU.EX2 R154, R154 ;  /* 0x0000009a009a7308 */ /* 0x000fe20000000800 */
[----:B------:R-:W-:Y:S02]  /*7a20*/  PRMT R14, R14, 0x5410, R5 ;  /* 0x000054100e0e7816 */ /* 0x000fe40000000005 */
[----:B------:R-:W-:-:S02]  /*7a30*/  PRMT R15, R15, 0x5410, R4 ;  /* 0x000054100f0f7816 */ /* 0x000fc40000000004 */
[----:B------:R-:W-:Y:S02]  /*7a40*/  F2FP.SATFINITE.E4M3.F32.PACK_AB_MERGE_C R6, R129, R128, RZ ;  /* 0x000000808106723e */ /* 0x000fe400048070ff */
[----:B------:R2:W-:Y:S01]  /*7a50*/  STTM.x8 tmem[UR4], R8 ;  /* 0x00000008000079ed */ /* 0x0005e200081c0004 */
[----:B------:R-:W3:Y:S01]  /*7a60*/  MUFU.EX2 R155, R155 ;  /* 0x0000009b009b7308 */ /* 0x000ee20000000800 */
[----:B------:R-:W-:Y:S01]  /*7a70*/  PRMT R6, R6, 0x5410, R7 ;  /* 0x0000541006067816 */ /* 0x000fe20000000007 */
[----:B------:R-:W-:Y:S01]  /*7a80*/  ULOP3.LUT UR4, UR9, 0x1, URZ, 0x3c, !UPT ;  /* 0x0000000109047892 */ /* 0x000fe2000f8e3cff */
[----:B------:R-:W4:Y:S03]  /*7a90*/  FENCE.VIEW.ASYNC.T ;  /* 0x00000000000073c6 */ /* 0x000f260000000200 */
[----:B------:R-:W-:Y:S02]  /*7aa0*/  USHF.L.U32 UR4, UR4, 0x1f, URZ ;  /* 0x0000001f04047899 */ /* 0x000fe400080006ff */
[----:B------:R-:W-:Y:S08]  /*7ab0*/  MUFU.EX2 R142, R142 ;  /* 0x0000008e008e7308 */ /* 0x000ff00000000800 */
[----:B------:R-:W5:Y:S01]  /*7ac0*/  MUFU.EX2 R143, R143 ;  /* 0x0000008f008f7308 */ /* 0x000f620000000800 */
[----:B---3--:R-:W-:-:S07]  /*7ad0*/  F2FP.SATFINITE.E4M3.F32.PACK_AB_MERGE_C R7, R155, R154, RZ ;  /* 0x0000009a9b07723e */ /* 0x008fce00048070ff */
[----:B------:R-:W-:Y:S08]  /*7ae0*/  MUFU.EX2 R20, R20 ;  /* 0x0000001400147308 */ /* 0x000ff00000000800 */
[----:B------:R-:W3:Y:S01]  /*7af0*/  MUFU.EX2 R21, R21 ;  /* 0x0000001500157308 */ /* 0x000ee20000000800 */
[----:B--2---:R-:W-:Y:S02]  /*7b00*/  F2FP.SATFINITE.E4M3.F32.PACK_AB_MERGE_C R10, R141, R140, RZ ;  /* 0x0000008c8d0a723e */ /* 0x004fe400048070ff */
[----:B------:R-:W-:-:S05]  /*7b10*/  F2FP.SATFINITE.E4M3.F32.PACK_AB_MERGE_C R9, R139, R138, RZ ;  /* 0x0000008a8b09723e */ /* 0x000fca00048070ff */
[----:B------:R-:W-:Y:S01]  /*7b20*/  MUFU.EX2 R22, R22 ;  /* 0x0000001600167308 */ /* 0x000fe20000000800 */
[----:B-----5:R-:W-:Y:S02]  /*7b30*/  F2FP.SATFINITE.E4M3.F32.PACK_AB_MERGE_C R12, R143, R142, RZ ;  /* 0x0000008e8f0c723e */ /* 0x020fe400048070ff */
[----:B------:R-:W-:Y:S02]  /*7b40*/  PRMT R9, R9, 0x5410, R10 ;  /* 0x0000541009097816 */ /* 0x000fe4000000000a */
[----:B------:R-:W-:Y:S02]  /*7b50*/  F2FP.SATFINITE.E4M3.F32.PACK_AB_MERGE_C R10, R145, R144, RZ ;  /* 0x00000090910a723e */ /* 0x000fe400048070ff */
[----:B------:R-:W-:Y:S01]  /*7b60*/  PRMT R7, R7, 0x5410, R12 ;  /* 0x0000541007077816 */ /* 0x000fe2000000000c */
        /* <DEDUP_REMOVED lines=8> */
[----:B---3--:R-:W-:-:S04]  /*7bf0*/  F2FP.SATFINITE.E4M3.F32.PACK_AB_MERGE_C R13, R159, R158, RZ ;  /* 0x0000009e9f0d723e */ /* 0x008fc800048070ff */
[----:B------:R-:W-:Y:S01]  /*7c00*/  PRMT R10, R10, 0x5410, R13 ;  /* 0x000054100a0a7816 */ /* 0x000fe2000000000d */
[----:B------:R-:W-:Y:S02]  /*7c10*/  IMAD.MOV.U32 R13, RZ, RZ, 0x1 ;  /* 0x00000001ff0d7424 */ /* 0x000fe400078e00ff */
[----:B------:R-:W-:Y:S02]  /*7c20*/  MUFU.EX2 R122, R122 ;  /* 0x0000007a007a7308 */ /* 0x000fe40000000800 */
[----:B----4-:R3:W-:Y:S06]  /*7c30*/  SYNCS.ARRIVE.TRANS64.RED.ART0 RZ, [UR17], R13 ;  /* 0x0000000dffff79a7 */ /* 0x0107ec0008500411 */
[----:B------:R-:W4:Y:S01]  /*7c40*/  MUFU.EX2 R123, R123 ;  /* 0x0000007b007b7308 */ /* 0x000f220000000800 */
[----:B--2---:R-:W-:Y:S01]  /*7c50*/  F2FP.SATFINITE.E4M3.F32.PACK_AB_MERGE_C R4, R121, R120, RZ ;  /* 0x000000787904723e */ /* 0x004fe200048070ff */
[----:B------:R-:W-:-:S04]  /*7c60*/  FADD2 R24, R24.F32x2.HI_LO, R120.F32x2.HI_LO ;  /* 0x000000781818724b */ /* 0x000fc80000000000 */
[----:B------:R-:W-:Y:S02]  /*7c70*/  FADD2 R24, R24.F32x2.HI_LO, R128.F32x2.HI_LO ;  /* 0x000000801818724b */ /* 0x000fe40000000000 */
[----:B------:R-:W-:Y:S02]  /*7c80*/  MUFU.EX2 R124, R124 ;  /* 0x0000007c007c7308 */ /* 0x000fe40000000800 */
[----:B------:R-:W-:-:S04]  /*7c90*/  FADD2 R24, R24.F32x2.HI_LO, R20.F32x2.HI_LO ;  /* 0x000000141818724b */ /* 0x000fc80000000000 */
[----:B------:R-:W-:Y:S02]  /*7ca0*/  FADD2 R24, R24.F32x2.HI_LO, R144.F32x2.HI_LO ;  /* 0x000000901818724b */ /* 0x000fe40000000000 */
[----:B------:R-:W2:Y:S01]  /*7cb0*/  MUFU.EX2 R125, R125 ;  /* 0x0000007d007d7308 */ /* 0x000ea20000000800 */
[----:B----4-:R-:W-:Y:S01]  /*7cc0*/  F2FP.SATFINITE.E4M3.F32.PACK_AB_MERGE_C R17, R123, R122, RZ ;  /* 0x0000007a7b11723e */ /* 0x010fe200048070ff */
[----:B------:R-:W-:-:S03]  /*7cd0*/  FADD2 R26, R26.F32x2.HI_LO, R122.F32x2.HI_LO ;  /* 0x0000007a1a1a724b */ /* 0x000fc60000000000 */
[----:B------:R-:W-:Y:S01]  /*7ce0*/  PRMT R4, R4, 0x5410, R17 ;  /* 0x0000541004047816 */ /* 0x000fe20000000011 */
[----:B------:R-:W-:Y:S02]  /*7cf0*/  FADD2 R26, R26.F32x2.HI_LO, R130.F32x2.HI_LO ;  /* 0x000000821a1a724b */ /* 0x000fe40000000000 */
[----:B------:R-:W-:Y:S02]  /*7d00*/  MUFU.EX2 R126, R126 ;  /* 0x0000007e007e7308 */ /* 0x000fe40000000800 */
[----:B------:R-:W-:-:S04]  /*7d10*/  FADD2 R26, R26.F32x2.HI_LO, R22.F32x2.HI_LO ;  /* 0x000000161a1a724b */ /* 0x000fc80000000000 */
[----:B------:R-:W-:Y:S02]  /*7d20*/  FADD2 R26, R26.F32x2.HI_LO, R158.F32x2.HI_LO ;  /* 0x0000009e1a1a724b */ /* 0x000fe40000000000 */
[----:B------:R-:W4:Y:S01]  /*7d30*/  MUFU.EX2 R127, R127 ;  /* 0x0000007f007f7308 */ /* 0x000f220000000800 */
[----:B--2---:R-:W-:Y:S01]  /*7d40*/  F2FP.SATFINITE.E4M3.F32.PACK_AB_MERGE_C R5, R125, R124, RZ ;  /* 0x0000007c7d05723e */ /* 0x004fe200048070ff */
[----:B------:R-:W-:Y:S02]  /*7d50*/  FADD2 R28, R28.F32x2.HI_LO, R124.F32x2.HI_LO ;  /* 0x0000007c1c1c724b */ /* 0x000fe40000000000 */
[----:B------:R-:W-:Y:S02]  /*7d60*/  FADD2 R24, R24.F32x2.HI_LO, R26.F32x2.HI_LO ;  /* 0x0000001a1818724b */ /* 0x000fe40000000000 */
[----:B------:R-:W-:Y:S02]  /*7d70*/  FADD2 R28, R28.F32x2.HI_LO, R154.F32x2.HI_LO ;  /* 0x0000009a1c1c724b */ /* 0x000fe40000000000 */
[----:B------:R-:W-:Y:S02]  /*7d80*/  MUFU.EX2 R148, R148 ;  /* 0x0000009400947308 */ /* 0x000fe40000000800 */
[----:B------:R-:W-:-:S06]  /*7d90*/  FADD2 R28, R28.F32x2.HI_LO, R138.F32x2.HI_LO ;  /* 0x0000008a1c1c724b */ /* 0x000fcc0000000000 */
[----:B------:R-:W-:Y:S01]  /*7da0*/  MUFU.EX2 R146, R146 ;  /* 0x0000009200927308 */ /* 0x000fe20000000800 */
[----:B----4-:R-:W-:Y:S01]  /*7db0*/  F2FP.SATFINITE.E4M3.F32.PACK_AB_MERGE_C R16, R127, R126, RZ ;  /* 0x0000007e7f10723e */ /* 0x010fe200048070ff */
[----:B------:R-:W-:-:S03]  /*7dc0*/  FADD2 R30, R30.F32x2.HI_LO, R126.F32x2.HI_LO ;  /* 0x0000007e1e1e724b */ /* 0x000fc60000000000 */
[----:B------:R-:W-:Y:S01]  /*7dd0*/  PRMT R5, R5, 0x5410, R16 ;  /* 0x0000541005057816 */ /* 0x000fe20000000010 */
[----:B------:R-:W-:Y:S02]  /*7de0*/  FADD2 R30, R30.F32x2.HI_LO, R142.F32x2.HI_LO ;  /* 0x0000008e1e1e724b */ /* 0x000fe40000000000 */
[----:B------:R-:W2:Y:S02]  /*7df0*/  MUFU.EX2 R147, R147 ;  /* 0x0000009300937308 */ /* 0x000ea40000000800 */
[----:B------:R-:W-:-:S06]  /*7e00*/  FADD2 R30, R30.F32x2.HI_LO, R140.F32x2.HI_LO ;  /* 0x0000008c1e1e724b */ /* 0x000fcc0000000000 */
[----:B------:R-:W4:Y:S01]  /*7e10*/  MUFU.EX2 R149, R149 ;  /* 0x0000009500957308 */ /* 0x000f220000000800 */
[----:B--2---:R-:W-:Y:S01]  /*7e20*/  F2FP.SATFINITE.E4M3.F32.PACK_AB_MERGE_C R12, R147, R146, RZ ;  /* 0x00000092930c723e */ /* 0x004fe200048070ff */
[----:B------:R-:W-:Y:S01]  /*7e30*/  FADD2 R30, R30.F32x2.HI_LO, R146.F32x2.HI_LO ;  /* 0x000000921e1e724b */ /* 0x000fe20000000000 */
[----:B----4-:R-:W-:Y:S01]  /*7e40*/  F2FP.SATFINITE.E4M3.F32.PACK_AB_MERGE_C R11, R149, R148, RZ ;  /* 0x00000094950b723e */ /* 0x010fe200048070ff */
[----:B------:R-:W-:-:S03]  /*7e50*/  FADD2 R28, R28.F32x2.HI_LO, R148.F32x2.HI_LO ;  /* 0x000000941c1c724b */ /* 0x000fc60000000000 */
[----:B------:R-:W-:Y:S01]  /*7e60*/  PRMT R11, R11, 0x5410, R12 ;  /* 0x000054100b0b7816 */ /* 0x000fe2000000000c */
[----:B------:R-:W-:Y:S02]  /*7e70*/  IMAD.U32 R12, RZ, RZ, UR4 ;  /* 0x00000004ff0c7e24 */ /* 0x000fe4000f8e00ff */
[----:B------:R-:W-:Y:S01]  /*7e80*/  FADD2 R28, R28.F32x2.HI_LO, R30.F32x2.HI_LO ;  /* 0x0000001e1c1c724b */ /* 0x000fe20000000000 */
[----:B------:R3:W-:Y:S01]  /*7e90*/  STTM.x8 tmem[UR5], R4 ;  /* 0x00000004000079ed */ /* 0x0007e200081c0005 */
[----:B------:R-:W2:Y:S02]  /*7ea0*/  FENCE.VIEW.ASYNC.T ;  /* 0x00000000000073c6 */ /* 0x000ea40000000200 */
[----:B--2---:R-:W-:Y:S01]  /*7eb0*/  NOP ;  /* 0x0000000000007918 */ /* 0x004fe20000000000 */
[----:B------:R3:W-:Y:S01]  /*7ec0*/  @P0 SYNCS.ARRIVE.TRANS64.RED.ART0 RZ, [UR16], R13 ;  /* 0x0000000dffff09a7 */ /* 0x0007e20008500410 */
[----:B------:R-:W-:Y:S01]  /*7ed0*/  FADD2 R24, R24.F32x2.HI_LO, R28.F32x2.HI_LO ;  /* 0x0000001c1818724b */ /* 0x000fe20000000000 */
[----:B------:R-:W2:Y:S02]  /*7ee0*/  SYNCS.PHASECHK.TRANS64.TRYWAIT P0, [UR7], R12 ;  /* 0x0000000cff0075a7 */ /* 0x000ea40008001107 */
[----:B--23--:R-:W-:Y:S05]  /*7ef0*/  @!P0 BRA `(.L_x_77) ;  /* 0x0000005000f88947 */ /* 0x00cfea0003800000 */
.L_x_160:
[----:B------:R-:W-:Y:S01]  /*7f00*/  FADD R157, R24, R25 ;  /* 0x00000019189d7221 */ /* 0x000fe20000000000 */
[----:B------:R-:W-:Y:S06]  /*7f10*/  BRA.U !UP0, `(.L_x_78) ;  /* 0x0000002108887547 */ /* 0x000fec000b800000 */
[----:B------:R-:W-:Y:S01]  /*7f20*/  MOV R161, R156 ;  /* 0x0000009c00a17202 */ /* 0x000fe20000000f00 */
[----:B------:R-:W3:Y:S01]  /*7f30*/  LDCU UR5, c[0x0][0x600] ;  /* 0x0000c000ff0577ac */ /* 0x000ee20008000800 */
[----:B------:R-:W-:-:S04]  /*7f40*/  UMOV UR11, URZ ;  /* 0x000000ff000b7c82 */ /* 0x000fc80008000000 */
.L_x_81:
[----:B------:R-:W-:Y:S01]  /*7f50*/  UMOV UR12, UR19 ;  /* 0x00000013000c7c82 */ /* 0x000fe20008000000 */
[----:B------:R-:W-:Y:S01]  /*7f60*/  USHF.L.U32 UR4, UR10, 0x1f, URZ ;  /* 0x0000001f0a047899 */ /* 0x000fe200080006ff */
[----:B------:R-:W-:Y:S01]  /*7f70*/  R2UR UR6, R136 ;  /* 0x00000000880672ca */ /* 0x000fe200000e0000 */
[----:B------:R-:W-:Y:S01]  /*7f80*/  UMOV UR7, UR12 ;  /* 0x0000000c00077c82 */ /* 0x000fe20008000000 */
[----:B------:R-:W-:-:S03]  /*7f90*/  @!UP2 UIADD3 UR7, UPT, UPT, UR13, URZ, URZ ;  /* 0x000000ff0d07a290 */ /* 0x000fc6000fffe0ff */
[----:B------:R-:W-:-:S06]  /*7fa0*/  MOV R4, UR4 ;  /* 0x0000000400047c02 */ /* 0x000fcc0008000f00 */
[----:B------:R-:W4:Y:S02]  /*7fb0*/  SYNCS.PHASECHK.TRANS64.TRYWAIT P0, [UR7+0x320], R4 ;  /* 0x00032004ff0075a7 */ /* 0x000f240008001107 */
[----:B----4-:R-:W-:Y:S05]  /*7fc0*/  @!P0 BRA `(.L_x_79) ;  /* 0x0000005000e08947 */ /* 0x010fea0003800000 */
.L_x_162:
[----:B------:R-:W5:Y:S01]  /*7fd0*/  LDTM.x32 R100, tmem[UR6] ;  /* 0x00000006006479ee */ /* 0x000f6200082c0000 */
[----:B------:R-:W-:Y:S01]  /*7fe0*/  R2UR UR4, R135 ;  /* 0x00000000870472ca */ /* 0x000fe200000e0000 */
[----:B---3--:R-:W-:Y:S01]  /*7ff0*/  IMAD.U32 R160, RZ, RZ, UR5 ;  /* 0x00000005ffa07e24 */ /* 0x008fe2000f8e00ff */
[----:B------:R-:W-:Y:S01]  /*8000*/  R2UR UR6, R137 ;  /* 0x00000000890672ca */ /* 0x000fe200000e0000 */
[----:B------:R-:W-:-:S10]  /*8010*/  IMAD.MOV.U32 R163, RZ, RZ, 0x3d9df09d ;  /* 0x3d9df09dffa37424 */ /* 0x000fd400078e00ff */
[----:B------:R-:W3:Y:S01]  /*8020*/  LDTM.x32 R68, tmem[UR4] ;  /* 0x00000004004479ee */ /* 0x000ee200082c0000 */
[----:B------:R-:W-:Y:S01]  /*8030*/  R2UR UR4, R150 ;  /* 0x00000000960472ca */ /* 0x000fe200000e0000 */
[----:B------:R-:W2:Y:S01]  /*8040*/  LDTM.x32 R36, tmem[UR6] ;  /* 0x00000006002479ee */ /* 0x000ea200082c0000 */
[----:B------:R-:W-:Y:S02]  /*8050*/  R2UR UR6, R153 ;  /* 0x00000000990672ca */ /* 0x000fe400000e0000 */
[----:B-----5:R-:W-:Y:S02]  /*8060*/  FMNMX3 R141, R161, R100, R101, !PT ;  /* 0x00000064a18d7276 */ /* 0x020fe40007800065 */
[----:B------:R-:W-:Y:S02]  /*8070*/  FMNMX R138, R102, R103, !PT ;  /* 0x00000067668a7209 */ /* 0x000fe40007800000 */
[----:B------:R-:W-:-:S05]  /*8080*/  FMNMX R139, R104, R105, !PT ;  /* 0x00000069688b7209 */ /* 0x000fca0007800000 */
[----:B--2-4-:R-:W2:Y:S01]  /*8090*/  LDTM.x32 R4, tmem[UR4] ;  /* 0x00000004000479ee */ /* 0x014ea200082c0000 */
[----:B------:R-:W-:Y:S02]  /*80a0*/  FMNMX R156, R106, R107, !PT ;  /* 0x0000006b6a9c7209 */ /* 0x000fe40007800000 */
        /* <DEDUP_REMOVED lines=12> */
[----:B---3--:R-:W-:Y:S02]  /*8170*/  FMNMX3 R141, R141, R68, R69, !PT ;  /* 0x000000448d8d7276 */ /* 0x008fe40007800045 */
        /* <DEDUP_REMOVED lines=31> */
[----:B--2---:R-:W-:Y:S02]  /*8370*/  FMNMX3 R141, R141, R4, R5, !PT ;  /* 0x000000048d8d7276 */ /* 0x004fe40007800005 */
        /* <DEDUP_REMOVED lines=15> */
[----:B------:R-:W-:Y:S02]  /*8470*/  FMNMX R138, R141, R138, !PT ;  /* 0x0000008a8d8a7209 */ /* 0x000fe40007800000 */
[----:B------:R-:W-:Y:S02]  /*8480*/  R2UR UR4, R137 ;  /* 0x00000000890472ca */ /* 0x000fe400000e0000 */
[----:B------:R-:W-:-:S04]  /*8490*/  FMNMX3 R156, R138, R139, R156, !PT ;  /* 0x0000008b8a9c7276 */ /* 0x000fc8000780009c */
[----:B------:R-:W-:-:S04]  /*84a0*/  FSETP.NEU.AND P0, PT, R156, -INF , PT ;  /* 0xff8000009c00780b */ /* 0x000fc80003f0d000 */
[----:B------:R-:W-:Y:S02]  /*84b0*/  FSEL R138, R156, RZ, P0 ;  /* 0x000000ff9c8a7208 */ /* 0x000fe40000000000 */
[----:B------:R-:W-:-:S03]  /*84c0*/  ELECT P0, URZ, PT ;  /* 0x0000000000ff782f */ /* 0x000fc60003800000 */
[----:B------:R-:W-:-:S04]  /*84d0*/  FADD R162, -R138, R161 ;  /* 0x000000a18aa27221 */ /* 0x000fc80000000100 */
[----:B------:R-:W-:-:S05]  /*84e0*/  FMUL R162, R162, UR5 ;  /* 0x00000005a2a27c20 */ /* 0x000fca0008400000 */
[----:B------:R-:W-:Y:S02]  /*84f0*/  FSETP.GE.AND P1, PT, R162, -4, PT ;  /* 0xc0800000a200780b */ /* 0x000fe40003f26000 */
[----:B------:R-:W2:Y:S02]  /*8500*/  MUFU.EX2 R162, R162 ;  /* 0x000000a200a27308 */ /* 0x000ea40000000800 */
[C---:B------:R-:W-:Y:S02]  /*8510*/  FSEL R139, R161.reuse, R138, P1 ;  /* 0x0000008aa18b7208 */ /* 0x040fe40000800000 */
[----:B------:R-:W-:-:S03]  /*8520*/  FSEL R156, R161, R156, P1 ;  /* 0x0000009ca19c7208 */ /* 0x000fc60000800000 */
[----:B------:R-:W-:-:S04]  /*8530*/  FFMA R160, -R139, R160, 8 ;  /* 0x410000008ba07423 */ /* 0x000fc800000001a0 */
[--C-:B------:R-:W-:Y:S02]  /*8540*/  FFMA2 R100, R100.F32x2.HI_LO, UR5.F32, R160.reuse.F32 ;  /* 0x0000000564647c49 */ /* 0x100fe400092000a0 */
[--C-:B------:R-:W-:Y:S02]  /*8550*/  FFMA2 R102, R102.F32x2.HI_LO, UR5.F32, R160.reuse.F32 ;  /* 0x0000000566667c49 */ /* 0x100fe400092000a0 */
[--C-:B------:R-:W-:Y:S02]  /*8560*/  FFMA2 R104, R104.F32x2.HI_LO, UR5.F32, R160.reuse.F32 ;  /* 0x0000000568687c49 */ /* 0x100fe400092000a0 */
[--C-:B------:R-:W-:Y:S01]  /*8570*/  FFMA2 R106, R106.F32x2.HI_LO, UR5.F32, R160.reuse.F32 ;  /* 0x000000056a6a7c49 */ /* 0x100fe200092000a0 */
[----:B------:R-:W-:Y:S01]  /*8580*/  MUFU.EX2 R100, R100 ;  /* 0x0000006400647308 */ /* 0x000fe20000000800 */
[--C-:B------:R-:W-:Y:S01]  /*8590*/  FFMA2 R108, R108.F32x2.HI_LO, UR5.F32, R160.reuse.F32 ;  /* 0x000000056c6c7c49 */ /* 0x100fe200092000a0 */
[----:B--2---:R-:W-:Y:S01]  /*85a0*/  FSEL R162, R162, 1, !P1 ;  /* 0x3f800000a2a27808 */ /* 0x004fe20004800000 */
[----:B------:R-:W-:-:S02]  /*85b0*/  FFMA2 R110, R110.F32x2.HI_LO, UR5.F32, R160.F32 ;  /* 0x000000056e6e7c49 */ /* 0x000fc400092000a0 */
[--C-:B------:R-:W-:Y:S02]  /*85c0*/  FFMA2 R112, R112.F32x2.HI_LO, UR5.F32, R160.reuse.F32 ;  /* 0x0000000570707c49 */ /* 0x100fe400092000a0 */
[--C-:B------:R-:W-:Y:S01]  /*85d0*/  FFMA2 R114, R114.F32x2.HI_LO, UR5.F32, R160.reuse.F32 ;  /* 0x0000000572727c49 */ /* 0x100fe200092000a0 */
[----:B------:R-:W2:Y:S01]  /*85e0*/  MUFU.EX2 R101, R101 ;  /* 0x0000006500657308 */ /* 0x000ea20000000800 */
[--C-:B------:R-:W-:Y:S02]  /*85f0*/  FFMA2 R116, R116.F32x2.HI_LO, UR5.F32, R160.reuse.F32 ;  /* 0x0000000574747c49 */ /* 0x100fe400092000a0 */
[--C-:B------:R-:W-:Y:S02]  /*8600*/  FFMA2 R118, R118.F32x2.HI_LO, UR5.F32, R160.reuse.F32 ;  /* 0x0000000576767c49 */ /* 0x100fe400092000a0 */
[--C-:B------:R-:W-:Y:S02]  /*8610*/  FFMA2 R120, R120.F32x2.HI_LO, UR5.F32, R160.reuse.F32 ;  /* 0x0000000578787c49 */ /* 0x100fe400092000a0 */
[--C-:B------:R-:W-:Y:S01]  /*8620*/  FFMA2 R122, R122.F32x2.HI_LO, UR5.F32, R160.reuse.F32 ;  /* 0x000000057a7a7c49 */ /* 0x100fe200092000a0 */
[----:B------:R-:W-:Y:S01]  /*8630*/  MUFU.EX2 R102, R102 ;  /* 0x0000006600667308 */ /* 0x000fe20000000800 */
[----:B------:R-:W-:-:S02]  /*8640*/  FFMA2 R138, R68.F32x2.HI_LO, UR5.F32, R160.F32 ;  /* 0x00000005448a7c49 */ /* 0x000fc400092000a0 */
[----:B------:R-:W-:Y:S02]  /*8650*/  IMAD.U32 R69, RZ, RZ, UR18 ;  /* 0x00000012ff457e24 */ /* 0x000fe4000f8e00ff */
[--C-:B------:R-:W-:Y:S02]  /*8660*/  FFMA2 R124, R124.F32x2.HI_LO, UR5.F32, R160.reuse.F32 ;  /* 0x000000057c7c7c49 */ /* 0x100fe400092000a0 */
[--C-:B------:R-:W-:Y:S02]  /*8670*/  FFMA2 R126, R126.F32x2.HI_LO, UR5.F32, R160.reuse.F32 ;  /* 0x000000057e7e7c49 */ /* 0x100fe400092000a0 */
[--C-:B------:R-:W-:Y:S01]  /*8680*/  FFMA2 R128, R128.F32x2.HI_LO, UR5.F32, R160.reuse.F32 ;  /* 0x0000000580807c49 */ /* 0x100fe200092000a0 */
[----:B------:R-:W3:Y:S01]  /*8690*/  MUFU.EX2 R103, R103 ;  /* 0x0000006700677308 */ /* 0x000ee20000000800 */
[----:B------:R-:W-:Y:S01]  /*86a0*/  FFMA2 R130, R130.F32x2.HI_LO, UR5.F32, R160.F32 ;  /* 0x0000000582827c49 */ /* 0x000fe200092000a0 */
[----:B------:R-:W-:Y:S01]  /*86b0*/  LOP3.LUT R69, R69, 0x7f, R2, 0xf8, !PT ;  /* 0x0000007f45457812 */ /* 0x000fe200078ef802 */
[--C-:B------:R-:W-:Y:S01]  /*86c0*/  FFMA2 R142, R72.F32x2.HI_LO, UR5.F32, R160.reuse.F32 ;  /* 0x00000005488e7c49 */ /* 0x100fe200092000a0 */
[----:B--2---:R-:W-:Y:S01]  /*86d0*/  F2FP.SATFINITE.E4M3.F32.PACK_AB_MERGE_C R68, R101, R100, RZ ;  /* 0x000000646544723e */ /* 0x004fe200048070ff */
[--C-:B------:R-:W-:Y:S01]  /*86e0*/  FFMA2 R140, R70.F32x2.HI_LO, UR5.F32, R160.reuse.F32 ;  /* 0x00000005468c7c49 */ /* 0x100fe200092000a0 */
[----:B------:R-:W-:Y:S01]  /*86f0*/  LEA R73, R69, UR13, 0x2 ;  /* 0x0000000d45497c11 */ /* 0x000fe2000f8e10ff */
[--C-:B------:R-:W-:Y:S01]  /*8700*/  FFMA2 R146, R36.F32x2.HI_LO, UR5.F32, R160.reuse.F32 ;  /* 0x0000000524927c49 */ /* 0x100fe200092000a0 */
[----:B------:R-:W-:Y:S01]  /*8710*/  MUFU.EX2 R104, R104 ;  /* 0x0000006800687308 */ /* 0x000fe20000000800 */
[----:B------:R-:W-:-:S02]  /*8720*/  FFMA2 R144, R74.F32x2.HI_LO, UR5.F32, R160.F32 ;  /* 0x000000054a907c49 */ /* 0x000fc400092000a0 */
[----:B------:R2:W-:Y:S01]  /*8730*/  STS [R73+0x3ec], R162 ;  /* 0x0003eca249007388 */ /* 0x0005e20000000800 */
[--C-:B------:R-:W-:Y:S02]  /*8740*/  FFMA2 R154, R40.F32x2.HI_LO, UR5.F32, R160.reuse.F32 ;  /* 0x00000005289a7c49 */ /* 0x100fe400092000a0 */
[----:B------:R-:W-:Y:S02]  /*8750*/  IMAD.U32 R40, RZ, RZ, UR14 ;  /* 0x0000000eff287e24 */ /* 0x000fe4000f8e00ff */
[--C-:B------:R-:W-:Y:S01]  /*8760*/  FFMA2 R148, R38.F32x2.HI_LO, UR5.F32, R160.reuse.F32 ;  /* 0x0000000526947c49 */ /* 0x100fe200092000a0 */
[----:B------:R-:W4:Y:S01]  /*8770*/  MUFU.EX2 R105, R105 ;  /* 0x0000006900697308 */ /* 0x000f220000000800 */
[----:B---3--:R-:W-:Y:S01]  /*8780*/  F2FP.SATFINITE.E4M3.F32.PACK_AB_MERGE_C R69, R103, R102, RZ ;  /* 0x000000666745723e */ /* 0x008fe200048070ff */
[----:B------:R3:W-:Y:S06]  /*8790*/  BAR.ARV R40, 0x40 ;  /* 0x000100280000751d */ /* 0x0007ec0000002000 */
[----:B------:R-:W-:Y:S01]  /*87a0*/  MUFU.EX2 R106, R106 ;  /* 0x0000006a006a7308 */ /* 0x000fe20000000800 */
[----:B------:R-:W-:Y:S01]  /*87b0*/  PRMT R68, R68, 0x5410, R69 ;  /* 0x0000541044447816 */ /* 0x000fe20000000045 */
[----:B------:R-:W-:-:S02]  /*87c0*/  FFMA2 R76, R76.F32x2.HI_LO, UR5.F32, R160.F32 ;  /* 0x000000054c4c7c49 */ /* 0x000fc400092000a0 */
[--C-:B------:R-:W-:Y:S02]  /*87d0*/  FFMA2 R78, R78.F32x2.HI_LO, UR5.F32, R160.reuse.F32 ;  /* 0x000000054e4e7c49 */ /* 0x100fe400092000a0 */
[--C-:B------:R-:W-:Y:S02]  /*87e0*/  FFMA2 R88, R88.F32x2.HI_LO, UR5.F32, R160.reuse.F32 ;  /* 0x0000000558587c49 */ /* 0x100fe400092000a0 */
[----:B------:R-:W5:Y:S01]  /*87f0*/  MUFU.EX2 R107, R107 ;  /* 0x0000006b006b7308 */ /* 0x000f620000000800 */
[----:B----4-:R-:W-:Y:S01]  /*8800*/  F2FP.SATFINITE.E4M3.F32.PACK_AB_MERGE_C R69, R105, R104, RZ ;  /* 0x000000686945723e */ /* 0x010fe200048070ff */
[--C-:B------:R-:W-:Y:S02]  /*8810*/  FFMA2 R90, R90.F32x2.HI_LO, UR5.F32, R160.reuse.F32 ;  /* 0x000000055a5a7c49 */ /* 0x100fe400092000a0 */
[--C-:B------:R-:W-:Y:S02]  /*8820*/  FFMA2 R84, R84.F32x2.HI_LO, UR5.F32, R160.reuse.F32 ;  /* 0x0000000554547c49 */ /* 0x100fe400092000a0 */
[----:B------:R-:W-:-:S02]  /*8830*/  FFMA2 R86, R86.F32x2.HI_LO, UR5.F32, R160.F32 ;  /* 0x0000000556567c49 */ /* 0x000fc400092000a0 */
[----:B------:R-:W-:Y:S01]  /*8840*/  MUFU.EX2 R108, R108 ;  /* 0x0000006c006c7308 */ /* 0x000fe20000000800 */
[--C-:B---3--:R-:W-:Y:S02]  /*8850*/  FFMA2 R40, R82.F32x2.HI_LO, UR5.F32, R160.reuse.F32 ;  /* 0x0000000552287c49 */ /* 0x108fe400092000a0 */
[--C-:B------:R-:W-:Y:S02]  /*8860*/  FFMA2 R82, R98.F32x2.HI_LO, UR5.F32, R160.reuse.F32 ;  /* 0x0000000562527c49 */ /* 0x100fe400092000a0 */
[--C-:B------:R-:W-:Y:S01]  /*8870*/  FFMA2 R92, R92.F32x2.HI_LO, UR5.F32, R160.reuse.F32 ;  /* 0x000000055c5c7c49 */ /* 0x100fe200092000a0 */
[----:B------:R-:W-:Y:S01]  /*8880*/  FMNMX R40, R40, -127, !PT ;  /* 0xc2fe000028287809 */ /* 0x000fe20007800000 */
[--C-:B------:R-:W-:Y:S01]  /*8890*/  FFMA2 R94, R94.F32x2.HI_LO, UR5.F32, R160.reuse.F32 ;  /* 0x000000055e5e7c49 */ /* 0x100fe200092000a0 */
[----:B------:R-:W3:Y:S01]  /*88a0*/  MUFU.EX2 R109, R109 ;  /* 0x0000006d006d7308 */ /* 0x000ee20000000800 */
[----:B-----5:R-:W-:Y:S01]  /*88b0*/  F2FP.SATFINITE.E4M3.F32.PACK_AB_MERGE_C R72, R107, R106, RZ ;  /* 0x0000006a6b48723e */ /* 0x020fe200048070ff */
[--C-:B------:R-:W-:Y:S01]  /*88c0*/  FFMA2 R98, R8.F32x2.HI_LO, UR5.F32, R160.reuse.F32 ;  /* 0x0000000508627c49 */ /* 0x100fe200092000a0 */
[----:B------:R-:W-:Y:S01]  /*88d0*/  FMNMX R41, R41, -127, !PT ;  /* 0xc2fe000029297809 */ /* 0x000fe20007800000 */
[----:B------:R-:W-:Y:S01]  /*88e0*/  FFMA2 R158, R10.F32x2.HI_LO, UR5.F32, R160.F32 ;  /* 0x000000050a9e7c49 */ /* 0x000fe200092000a0 */
[----:B------:R-:W-:Y:S01]  /*88f0*/  PRMT R69, R69, 0x5410, R72 ;  /* 0x0000541045457816 */ /* 0x000fe20000000048 */
[--C-:B------:R-:W-:Y:S01]  /*8900*/  FFMA2 R56, R56.F32x2.HI_LO, UR5.F32, R160.reuse.F32 ;  /* 0x0000000538387c49 */ /* 0x100fe200092000a0 */
[----:B------:R-:W-:Y:S01]  /*8910*/  FMNMX R82, R82, -127, !PT ;  /* 0xc2fe000052527809 */ /* 0x000fe20007800000 */
[----:B------:R-:W-:Y:S01]  /*8920*/  MUFU.EX2 R110, R110 ;  /* 0x0000006e006e7308 */ /* 0x000fe20000000800 */
[----:B------:R-:W-:Y:S01]  /*8930*/  FMNMX R83, R83, -127, !PT ;  /* 0xc2fe000053537809 */ /* 0x000fe20007800000 */
[----:B------:R-:W-:-:S02]  /*8940*/  FFMA2 R58, R58.F32x2.HI_LO, UR5.F32, R160.F32 ;  /* 0x000000053a3a7c49 */ /* 0x000fc400092000a0 */
[--C-:B------:R-:W-:Y:S02]  /*8950*/  FFMA2 R44, R44.F32x2.HI_LO, UR5.F32, R160.reuse.F32 ;  /* 0x000000052c2c7c49 */ /* 0x100fe400092000a0 */
[--C-:B------:R-:W-:Y:S02]  /*8960*/  FFMA2 R46, R46.F32x2.HI_LO, UR5.F32, R160.reuse.F32 ;  /* 0x000000052e2e7c49 */ /* 0x100fe400092000a0 */
[----:B------:R-:W4:Y:S01]  /*8970*/  MUFU.EX2 R111, R111 ;  /* 0x0000006f006f7308 */ /* 0x000f220000000800 */
[----:B---3--:R-:W-:Y:S01]  /*8980*/  F2FP.SATFINITE.E4M3.F32.PACK_AB_MERGE_C R70, R109, R108, RZ ;  /* 0x0000006c6d46723e */ /* 0x008fe200048070ff */
[--C-:B------:R-:W-:Y:S02]  /*8990*/  FFMA2 R52, R52.F32x2.HI_LO, UR5.F32, R160.reuse.F32 ;  /* 0x0000000534347c49 */ /* 0x100fe400092000a0 */
[--C-:B------:R-:W-:Y:S02]  /*89a0*/  FFMA2 R54, R54.F32x2.HI_LO, UR5.F32, R160.reuse.F32 ;  /* 0x0000000536367c49 */ /* 0x100fe400092000a0 */
[----:B------:R-:W-:-:S02]  /*89b0*/  FFMA2 R60, R60.F32x2.HI_LO, UR5.F32, R160.F32 ;  /* 0x000000053c3c7c49 */ /* 0x000fc400092000a0 */
[----:B------:R-:W-:Y:S01]  /*89c0*/  MUFU.EX2 R112, R112 ;  /* 0x0000007000707308 */ /* 0x000fe20000000800 */
[--C-:B------:R-:W-:Y:S02]  /*89d0*/  FFMA2 R62, R62.F32x2.HI_LO, UR5.F32, R160.reuse.F32 ;  /* 0x000000053e3e7c49 */ /* 0x100fe400092000a0 */
[--C-:B------:R-:W-:Y:S02]  /*89e0*/  FFMA2 R16, R16.F32x2.HI_LO, UR5.F32, R160.reuse.F32 ;  /* 0x0000000510107c49 */ /* 0x100fe400092000a0 */
[--C-:B------:R-:W-:Y:S02]  /*89f0*/  FFMA2 R18, R18.F32x2.HI_LO, UR5.F32, R160.reuse.F32 ;  /* 0x0000000512127c49 */ /* 0x100fe400092000a0 */
[--C-:B------:R-:W-:Y:S01]  /*8a00*/  FFMA2 R20, R20.F32x2.HI_LO, UR5.F32, R160.reuse.F32 ;  /* 0x0000000514147c49 */ /* 0x100fe200092000a0 */
[----:B------:R-:W3:Y:S01]  /*8a10*/  MUFU.EX2 R113, R113 ;  /* 0x0000007100717308 */ /* 0x000ee20000000800 */
[----:B----4-:R-:W-:Y:S01]  /*8a20*/  F2FP.SATFINITE.E4M3.F32.PACK_AB_MERGE_C R37, R111, R110, RZ ;  /* 0x0000006e6f25723e */ /* 0x010fe200048070ff */
[----:B------:R-:W-:-:S02]  /*8a30*/  FFMA2 R22, R22.F32x2.HI_LO, UR5.F32, R160.F32 ;  /* 0x0000000516167c49 */ /* 0x000fc400092000a0 */
[--C-:B------:R-:W-:Y:S01]  /*8a40*/  FFMA2 R24, R24.F32x2.HI_LO, UR5.F32, R160.reuse.F32 ;  /* 0x0000000518187c49 */ /* 0x100fe200092000a0 */
[----:B------:R-:W-:Y:S01]  /*8a50*/  PRMT R70, R70, 0x5410, R37 ;  /* 0x0000541046467816 */ /* 0x000fe20000000025 */
[--C-:B------:R-:W-:Y:S02]  /*8a60*/  FFMA2 R26, R26.F32x2.HI_LO, UR5.F32, R160.reuse.F32 ;  /* 0x000000051a1a7c49 */ /* 0x100fe400092000a0 */
[----:B------:R-:W-:Y:S01]  /*8a70*/  MUFU.EX2 R114, R114 ;  /* 0x0000007200727308 */ /* 0x000fe20000000800 */
[--C-:B------:R-:W-:Y:S02]  /*8a80*/  FFMA2 R30, R30.F32x2.HI_LO, UR5.F32, R160.reuse.F32 ;  /* 0x000000051e1e7c49 */ /* 0x100fe400092000a0 */
[--C-:B------:R-:W-:Y:S02]  /*8a90*/  FFMA2 R32, R32.F32x2.HI_LO, UR5.F32, R160.reuse.F32 ;  /* 0x0000000520207c49 */ /* 0x100fe400092000a0 */
[----:B------:R-:W-:-:S03]  /*8aa0*/  FFMA2 R34, R34.F32x2.HI_LO, UR5.F32, R160.F32 ;  /* 0x0000000522227c49 */ /* 0x000fc600092000a0 */
[----:B------:R-:W4:Y:S01]  /*8ab0*/  MUFU.EX2 R115, R115 ;  /* 0x0000007300737308 */ /* 0x000f220000000800 */
[----:B---3--:R-:W-:-:S07]  /*8ac0*/  F2FP.SATFINITE.E4M3.F32.PACK_AB_MERGE_C R71, R113, R112, RZ ;  /* 0x000000707147723e */ /* 0x008fce00048070ff */
[----:B------:R-:W-:Y:S08]  /*8ad0*/  MUFU.EX2 R116, R116 ;  /* 0x0000007400747308 */ /* 0x000ff00000000800 */
[----:B------:R-:W3:Y:S01]  /*8ae0*/  MUFU.EX2 R117, R117 ;  /* 0x0000007500757308 */ /* 0x000ee20000000800 */
[----:B----4-:R-:W-:-:S04]  /*8af0*/  F2FP.SATFINITE.E4M3.F32.PACK_AB_MERGE_C R36, R115, R114, RZ ;  /* 0x000000727324723e */ /* 0x010fc800048070ff */
[----:B------:R-:W-:-:S03]  /*8b00*/  PRMT R71, R71, 0x5410, R36 ;  /* 0x0000541047477816 */ /* 0x000fc60000000024 */
[----:B------:R-:W-:Y:S08]  /*8b10*/  MUFU.EX2 R118, R118 ;  /* 0x0000007600767308 */ /* 0x000ff00000000800 */
[----:B------:R-:W4:Y:S01]  /*8b20*/  MUFU.EX2 R119, R119 ;  /* 0x0000007700777308 */ /* 0x000f220000000800 */
[----:B---3--:R-:W-:-:S07]  /*8b30*/  F2FP.SATFINITE.E4M3.F32.PACK_AB_MERGE_C R72, R117, R116, RZ ;  /* 0x000000747548723e */ /* 0x008fce00048070ff */
[----:B------:R-:W-:Y:S08]  /*8b40*/  MUFU.EX2 R120, R120 ;  /* 0x0000007800787308 */ /* 0x000ff00000000800 */
[----:B------:R-:W2:Y:S01]  /*8b50*/  MUFU.EX2 R121, R121 ;  /* 0x0000007900797308 */ /* 0x000ea20000000800 */
[----:B----4-:R-:W-:-:S04]  /*8b60*/  F2FP.SATFINITE.E4M3.F32.PACK_AB_MERGE_C R37, R119, R118, RZ ;  /* 0x000000767725723e */ /* 0x010fc800048070ff */
[----:B------:R-:W-:-:S03]  /*8b70*/  PRMT R72, R72, 0x5410, R37 ;  /* 0x0000541048487816 */ /* 0x000fc60000000025 */
[----:B------:R-:W-:Y:S08]  /*8b80*/  MUFU.EX2 R122, R122 ;  /* 0x0000007a007a7308 */ /* 0x000ff00000000800 */
[----:B------:R-:W3:Y:S01]  /*8b90*/  MUFU.EX2 R123, R123 ;  /* 0x0000007b007b7308 */ /* 0x000ee20000000800 */
[----:B--2---:R-:W-:-:S07]  /*8ba0*/  F2FP.SATFINITE.E4M3.F32.PACK_AB_MERGE_C R73, R121, R120, RZ ;  /* 0x000000787949723e */ /* 0x004fce00048070ff */
[----:B------:R-:W-:Y:S08]  /*8bb0*/  MUFU.EX2 R124, R124 ;  /* 0x0000007c007c7308 */ /* 0x000ff00000000800 */
[----:B------:R-:W2:Y:S01]  /*8bc0*/  MUFU.EX2 R125, R125 ;  /* 0x0000007d007d7308 */ /* 0x000ea20000000800 */
[----:B---3--:R-:W-:-:S04]  /*8bd0*/  F2FP.SATFINITE.E4M3.F32.PACK_AB_MERGE_C R36, R123, R122, RZ ;  /* 0x0000007a7b24723e */ /* 0x008fc800048070ff */
        /* <DEDUP_REMOVED lines=14> */
[----:B------:R-:W-:Y:S01]  /*8cc0*/  PRMT R75, R75, 0x5410, R36 ;  /* 0x000054104b4b7816 */ /* 0x000fe20000000024 */
[--C-:B------:R-:W-:Y:S02]  /*8cd0*/  FFMA2 R36, R80.F32x2.HI_LO, UR5.F32, R160.reuse.F32 ;  /* 0x0000000550247c49 */ /* 0x100fe400092000a0 */
[----:B------:R-:W-:Y:S01]  /*8ce0*/  FFMA2 R80, R42.F32x2.HI_LO, UR5.F32, R160.F32 ;  /* 0x000000052a507c49 */ /* 0x000fe200092000a0 */
[----:B------:R3:W-:Y:S01]  /*8cf0*/  STTM.x8 tmem[UR4], R68 ;  /* 0x00000044000079ed */ /* 0x0007e200081c0004 */
[----:B------:R-:W-:Y:S01]  /*8d00*/  MUFU.EX2 R144, R144 ;  /* 0x0000009000907308 */ /* 0x000fe20000000800 */
[----:B------:R-:W-:Y:S02]  /*8d10*/  FMNMX R42, R36, -127, !PT ;  /* 0xc2fe0000242a7809 */ /* 0x000fe40007800000 */
[----:B------:R-:W-:Y:S02]  /*8d20*/  FMNMX R43, R37, -127, !PT ;  /* 0xc2fe0000252b7809 */ /* 0x000fe40007800000 */
[----:B------:R-:W-:-:S03]  /*8d30*/  R2UR UR4, R151 ;  /* 0x00000000970472ca */ /* 0x000fc600000e0000 */
[----:B------:R-:W-:Y:S01]  /*8d40*/  FADD2.RM R36, R42.F32x2.HI_LO, 12582912 ;  /* 0x4b4000002a24744b */ /* 0x000fe20000204000 */
[----:B------:R-:W-:Y:S03]  /*8d50*/  MUFU.EX2 R145, R145 ;  /* 0x0000009100917308 */ /* 0x000fe60000000800 */
[----:B------:R-:W-:-:S05]  /*8d60*/  FADD2 R38, R36.F32x2.HI_LO, -12582912 ;  /* 0xcb4000002426744b */ /* 0x000fca0000200000 */
[----:B------:R-:W-:Y:S08]  /*8d70*/  MUFU.EX2 R138, R138 ;  /* 0x0000008a008a7308 */ /* 0x000ff00000000800 */
[----:B------:R-:W4:Y:S08]  /*8d80*/  MUFU.EX2 R139, R139 ;  /* 0x0000008b008b7308 */ /* 0x000f300000000800 */
[----:B------:R-:W-:Y:S01]  /*8d90*/  MUFU.EX2 R140, R140 ;  /* 0x0000008c008c7308 */ /* 0x000fe20000000800 */
[----:B---3--:R-:W-:-:S02]  /*8da0*/  FADD2 R72, R42.F32x2.HI_LO, -R38.F32x2.HI_LO ;  /* 0x800000262a48724b */ /* 0x008fc40000000000 */
[----:B------:R-:W-:Y:S02]  /*8db0*/  FADD2.RM R70, R40.F32x2.HI_LO, 12582912 ;  /* 0x4b4000002846744b */ /* 0x000fe40000204000 */
[----:B------:R-:W-:-:S03]  /*8dc0*/  FFMA2 R38, R72.F32x2.HI_LO, R163.F32, 0.22756439447402954102 ;  /* 0x3e6906a448267449 */ /* 0x000fc600012000a3 */
[----:B------:R-:W-:Y:S01]  /*8dd0*/  MUFU.EX2 R141, R141 ;  /* 0x0000008d008d7308 */ /* 0x000fe20000000800 */
[----:B------:R-:W-:Y:S02]  /*8de0*/  FADD2.RM R74, R82.F32x2.HI_LO, 12582912 ;  /* 0x4b400000524a744b */ /* 0x000fe40000204000 */
[----:B------:R-:W-:-:S04]  /*8df0*/  FFMA2 R38, R38.F32x2.HI_LO, R72.F32x2.HI_LO, 0.69514614343643188477 ;  /* 0x3f31f51926267449 */ /* 0x000fc80000200048 */
[----:B------:R-:W-:Y:S01]  /*8e00*/  FFMA2 R72, R38.F32x2.HI_LO, R72.F32x2.HI_LO, 1 ;  /* 0x3f80000026487449 */ /* 0x000fe20000200048 */
[----:B------:R-:W-:Y:S01]  /*8e10*/  MUFU.EX2 R76, R76 ;  /* 0x0000004c004c7308 */ /* 0x000fe20000000800 */
[----:B------:R-:W-:Y:S02]  /*8e20*/  FADD2 R38, R70.F32x2.HI_LO, -12582912 ;  /* 0xcb4000004626744b */ /* 0x000fe40000200000 */
[----:B------:R-:W-:Y:S01]  /*8e30*/  IMAD R73, R37, 0x800000, R73 ;  /* 0x0080000025497824 */ /* 0x000fe200078e0249 */
[----:B--2---:R-:W-:Y:S01]  /*8e40*/  F2FP.SATFINITE.E4M3.F32.PACK_AB_MERGE_C R37, R143, R142, RZ ;  /* 0x0000008e8f25723e */ /* 0x004fe200048070ff */
[----:B------:R-:W-:Y:S02]  /*8e50*/  FADD2 R38, R40.F32x2.HI_LO, -R38.F32x2.HI_LO ;  /* 0x800000262826724b */ /* 0x000fe40000000000 */
[----:B------:R-:W-:Y:S02]  /*8e60*/  IMAD R72, R36, 0x800000, R72 ;  /* 0x0080000024487824 */ /* 0x000fe400078e0248 */
[--C-:B------:R-:W-:Y:S01]  /*8e70*/  FFMA2 R40, R96.F32x2.HI_LO, UR5.F32, R160.reuse.F32 ;  /* 0x0000000560287c49 */ /* 0x100fe200092000a0 */
[----:B------:R-:W2:Y:S01]  /*8e80*/  MUFU.EX2 R77, R77 ;  /* 0x0000004d004d7308 */ /* 0x000ea20000000800 */
[----:B------:R-:W-:Y:S01]  /*8e90*/  FFMA2 R42, R38.F32x2.HI_LO, R163.F32, 0.22756439447402954102 ;  /* 0x3e6906a4262a7449 */ /* 0x000fe200012000a3 */
[----:B----4-:R-:W-:Y:S01]  /*8ea0*/  F2FP.SATFINITE.E4M3.F32.PACK_AB_MERGE_C R36, R139, R138, RZ ;  /* 0x0000008a8b24723e */ /* 0x010fe200048070ff */
[--C-:B------:R-:W-:Y:S01]  /*8eb0*/  FFMA2 R96, R6.F32x2.HI_LO, UR5.F32, R160.reuse.F32 ;  /* 0x0000000506607c49 */ /* 0x100fe200092000a0 */
[----:B------:R-:W-:Y:S01]  /*8ec0*/  FMNMX R40, R40, -127, !PT ;  /* 0xc2fe000028287809 */ /* 0x000fe20007800000 */
[-C--:B------:R-:W-:Y:S01]  /*8ed0*/  FFMA2 R42, R42.F32x2.HI_LO, R38.reuse.F32x2.HI_LO, 0.69514614343643188477 ;  /* 0x3f31f5192a2a7449 */ /* 0x080fe20000200026 */
[----:B------:R-:W-:Y:S01]  /*8ee0*/  FMNMX R41, R41, -127, !PT ;  /* 0xc2fe000029297809 */ /* 0x000fe20007800000 */
[----:B------:R-:W-:Y:S01]  /*8ef0*/  FFMA2 R6, R48.F32x2.HI_LO, UR5.F32, R160.F32 ;  /* 0x0000000530067c49 */ /* 0x000fe200092000a0 */
[----:B------:R-:W-:Y:S01]  /*8f00*/  MUFU.EX2 R78, R78 ;  /* 0x0000004e004e7308 */ /* 0x000fe20000000800 */
[----:B------:R-:W-:-:S02]  /*8f10*/  FFMA2 R38, R42.F32x2.HI_LO, R38.F32x2.HI_LO, 1 ;  /* 0x3f8000002a267449 */ /* 0x000fc40000200026 */
[----:B------:R-:W-:Y:S01]  /*8f20*/  FADD2.RM R68, R40.F32x2.HI_LO, 12582912 ;  /* 0x4b4000002844744b */ /* 0x000fe20000204000 */
[----:B------:R-:W-:Y:S01]  /*8f30*/  FMNMX R6, R6, -127, !PT ;  /* 0xc2fe000006067809 */ /* 0x000fe20007800000 */
[----:B------:R-:W-:Y:S01]  /*8f40*/  IMAD R70, R70, 0x800000, R38 ;  /* 0x0080000046467824 */ /* 0x000fe200078e0226 */
[----:B------:R-:W-:Y:S01]  /*8f50*/  FMNMX R7, R7, -127, !PT ;  /* 0xc2fe000007077809 */ /* 0x000fe20007800000 */
[----:B------:R-:W-:Y:S01]  /*8f60*/  FADD2 R42, R68.F32x2.HI_LO, -12582912 ;  /* 0xcb400000442a744b */ /* 0x000fe20000200000 */
[----:B------:R-:W3:Y:S01]  /*8f70*/  MUFU.EX2 R79, R79 ;  /* 0x0000004f004f7308 */ /* 0x000ee20000000800 */
[----:B------:R-:W-:Y:S01]  /*8f80*/  IMAD R71, R71, 0x800000, R39 ;  /* 0x0080000047477824 */ /* 0x000fe200078e0227 */
[----:B--2---:R-:W-:Y:S01]  /*8f90*/  F2FP.SATFINITE.E4M3.F32.PACK_AB_MERGE_C R38, R77, R76, RZ ;  /* 0x0000004c4d26723e */ /* 0x004fe200048070ff */
[----:B------:R-:W-:Y:S02]  /*8fa0*/  FADD2 R40, R40.F32x2.HI_LO, -R42.F32x2.HI_LO ;  /* 0x8000002a2828724b */ /* 0x000fe40000000000 */
[----:B------:R-:W-:-:S02]  /*8fb0*/  FFMA2 R48, R12.F32x2.HI_LO, UR5.F32, R160.F32 ;  /* 0x000000050c307c49 */ /* 0x000fc400092000a0 */
[----:B------:R-:W-:Y:S01]  /*8fc0*/  FFMA2 R42, R40.F32x2.HI_LO, R163.F32, 0.22756439447402954102 ;  /* 0x3e6906a4282a7449 */ /* 0x000fe200012000a3 */
[----:B------:R-:W-:Y:S01]  /*8fd0*/  MUFU.EX2 R88, R88 ;  /* 0x0000005800587308 */ /* 0x000fe20000000800 */
[----:B------:R-:W-:Y:S02]  /*8fe0*/  FFMA2 R12, R50.F32x2.HI_LO, UR5.F32, R160.F32 ;  /* 0x00000005320c7c49 */ /* 0x000fe400092000a0 */
[----:B------:R-:W-:-:S03]  /*8ff0*/  FFMA2 R42, R42.F32x2.HI_LO, R40.F32x2.HI_LO, 0.69514614343643188477 ;  /* 0x3f31f5192a2a7449 */ /* 0x000fc60000200028 */
[----:B------:R-:W-:Y:S01]  /*9000*/  FMNMX R12, R12, -127, !PT ;  /* 0xc2fe00000c0c7809 */ /* 0x000fe20007800000 */
[----:B------:R-:W-:Y:S01]  /*9010*/  FFMA2 R40, R42.F32x2.HI_LO, R40.F32x2.HI_LO, 1 ;  /* 0x3f8000002a287449 */ /* 0x000fe20000200028 */
[----:B------:R-:W2:Y:S01]  /*9020*/  MUFU.EX2 R89, R89 ;  /* 0x0000005900597308 */ /* 0x000ea20000000800 */
[----:B------:R-:W-:Y:S01]  /*9030*/  FADD2 R42, R74.F32x2.HI_LO, -12582912 ;  /* 0xcb4000004a2a744b */ /* 0x000fe20000200000 */
[----:B---3--:R-:W-:Y:S01]  /*9040*/  F2FP.SATFINITE.E4M3.F32.PACK_AB_MERGE_C R39, R79, R78, RZ ;  /* 0x0000004e4f27723e */ /* 0x008fe200048070ff */
[----:B------:R-:W-:Y:S01]  /*9050*/  IMAD R69, R69, 0x800000, R41 ;  /* 0x0080000045457824 */ /* 0x000fe200078e0229 */
[----:B------:R-:W-:Y:S01]  /*9060*/  FMNMX R13, R13, -127, !PT ;  /* 0xc2fe00000d0d7809 */ /* 0x000fe20007800000 */
[----:B------:R-:W-:Y:S02]  /*9070*/  FADD2 R42, R82.F32x2.HI_LO, -R42.F32x2.HI_LO ;  /* 0x8000002a522a724b */ /* 0x000fe40000000000 */
[----:B------:R-:W-:Y:S01]  /*9080*/  IMAD R68, R68, 0x800000, R40 ;  /* 0x0080000044447824 */ /* 0x000fe200078e0228 */
[----:B------:R-:W-:Y:S01]  /*9090*/  PRMT R38, R38, 0x5410, R39 ;  /* 0x0000541026267816 */ /* 0x000fe20000000027 */
[----:B------:R-:W-:Y:S01]  /*90a0*/  MUFU.EX2 R90, R90 ;  /* 0x0000005a005a7308 */ /* 0x000fe20000000800 */
[----:B------:R-:W-:Y:S01]  /*90b0*/  FFMA2 R82, R42.F32x2.HI_LO, R163.F32, 0.22756439447402954102 ;  /* 0x3e6906a42a527449 */ /* 0x000fe200012000a3 */
[----:B------:R-:W-:-:S03]  /*90c0*/  F2FP.SATFINITE.E4M3.F32.PACK_AB_MERGE_C R39, R73, R72, RZ ;  /* 0x000000484927723e */ /* 0x000fc600048070ff */
[----:B------:R-:W-:-:S03]  /*90d0*/  FFMA2 R82, R82.F32x2.HI_LO, R42.F32x2.HI_LO, 0.69514614343643188477 ;  /* 0x3f31f51952527449 */ /* 0x000fc6000020002a */
[----:B------:R-:W3:Y:S01]  /*90e0*/  MUFU.EX2 R91, R91 ;  /* 0x0000005b005b7308 */ /* 0x000ee20000000800 */
[----:B------:R-:W-:Y:S01]  /*90f0*/  FFMA2 R42, R82.F32x2.HI_LO, R42.F32x2.HI_LO, 1 ;  /* 0x3f800000522a7449 */ /* 0x000fe2000020002a */
[----:B--2---:R-:W-:Y:S01]  /*9100*/  F2FP.SATFINITE.E4M3.F32.PACK_AB_MERGE_C R41, R89, R88, RZ ;  /* 0x000000585929723e */ /* 0x004fe200048070ff */
[----:B------:R-:W-:Y:S01]  /*9110*/  FFMA2 R82, R4.F32x2.HI_LO, UR5.F32, R160.F32 ;  /* 0x0000000504527c49 */ /* 0x000fe200092000a0 */
[----:B------:R-:W-:Y:S01]  /*9120*/  F2FP.SATFINITE.E4M3.F32.PACK_AB_MERGE_C R4, R145, R144, RZ ;  /* 0x000000909104723e */ /* 0x000fe200048070ff */
[----:B------:R-:W-:Y:S01]  /*9130*/  IMAD R74, R74, 0x800000, R42 ;  /* 0x008000004a4a7824 */ /* 0x000fe200078e022a */
[----:B------:R-:W-:Y:S01]  /*9140*/  F2FP.SATFINITE.E4M3.F32.PACK_AB_MERGE_C R5, R141, R140, RZ ;  /* 0x0000008c8d05723e */ /* 0x000fe200048070ff */
[----:B------:R-:W-:Y:S01]  /*9150*/  IMAD R75, R75, 0x800000, R43 ;  /* 0x008000004b4b7824 */ /* 0x000fe200078e022b */
[----:B------:R-:W-:Y:S01]  /*9160*/  MUFU.EX2 R84, R84 ;  /* 0x0000005400547308 */ /* 0x000fe20000000800 */
[----:B------:R-:W-:Y:S02]  /*9170*/  PRMT R37, R37, 0x5410, R4 ;  /* 0x0000541025257816 */ /* 0x000fe40000000004 */
[----:B------:R-:W-:-:S02]  /*9180*/  PRMT R36, R36, 0x5410, R5 ;  /* 0x0000541024247816 */ /* 0x000fc40000000005 */
[----:B------:R-:W-:-:S03]  /*9190*/  F2FP.SATFINITE.E4M3.F32.PACK_AB_MERGE_C R43, R69, R68, RZ ;  /* 0x00000044452b723e */ /* 0x000fc600048070ff */
[----:B------:R-:W2:Y:S01]  /*91a0*/  MUFU.EX2 R85, R85 ;  /* 0x0000005500557308 */ /* 0x000ea20000000800 */
[----:B---3--:R-:W-:-:S04]  /*91b0*/  F2FP.SATFINITE.E4M3.F32.PACK_AB_MERGE_C R4, R91, R90, RZ ;  /* 0x0000005a5b04723e */ /* 0x008fc800048070ff */
[----:B------:R-:W-:Y:S02]  /*91c0*/  PRMT R41, R41, 0x5410, R4 ;  /* 0x0000541029297816 */ /* 0x000fe40000000004 */
[----:B------:R-:W-:Y:S01]  /*91d0*/  F2FP.SATFINITE.E4M3.F32.PACK_AB_MERGE_C R4, R71, R70, RZ ;  /* 0x000000464704723e */ /* 0x000fe200048070ff */
[----:B------:R-:W-:Y:S03]  /*91e0*/  MUFU.EX2 R86, R86 ;  /* 0x0000005600567308 */ /* 0x000fe60000000800 */
[----:B------:R-:W-:Y:S02]  /*91f0*/  PRMT R39, R39, 0x5410, R4 ;  /* 0x0000541027277816 */ /* 0x000fe40000000004 */
[----:B------:R-:W-:-:S03]  /*9200*/  F2FP.SATFINITE.E4M3.F32.PACK_AB_MERGE_C R4, R75, R74, RZ ;  /* 0x0000004a4b04723e */ /* 0x000fc600048070ff */
[----:B------:R-:W3:Y:S01]  /*9210*/  MUFU.EX2 R87, R87 ;  /* 0x0000005700577308 */ /* 0x000ee20000000800 */
[----:B--2---:R-:W-:Y:S02]  /*9220*/  F2FP.SATFINITE.E4M3.F32.PACK_AB_MERGE_C R40, R85, R84, RZ ;  /* 0x000000545528723e */ /* 0x004fe400048070ff */
[----:B------:R-:W-:-:S05]  /*9230*/  PRMT R43, R43, 0x5410, R4 ;  /* 0x000054102b2b7816 */ /* 0x000fca0000000004 */
        /* <DEDUP_REMOVED lines=8> */
[----:B------:R-:W-:Y:S01]  /*92c0*/  MUFU.EX2 R155, R155 ;  /* 0x0000009b009b7308 */ /* 0x000fe20000000800 */
[----:B---3--:R-:W-:-:S04]  /*92d0*/  F2FP.SATFINITE.E4M3.F32.PACK_AB_MERGE_C R5, R95, R94, RZ ;  /* 0x0000005e5f05723e */ /* 0x008fc800048070ff */
[----:B------:R-:W-:Y:S01]  /*92e0*/  PRMT R42, R42, 0x5410, R5 ;  /* 0x000054102a2a7816 */ /* 0x000fe20000000005 */
[----:B------:R-:W-:Y:S02]  /*92f0*/  FADD2.RM R4, R6.F32x2.HI_LO, 12582912 ;  /* 0x4b4000000604744b */ /* 0x000fe40000204000 */
[----:B------:R-:W-:Y:S01]  /*9300*/  MUFU.EX2 R80, R80 ;  /* 0x0000005000507308 */ /* 0x000fe20000000800 */
[----:B------:R2:W-:Y:S01]  /*9310*/  STTM.x8 tmem[UR4], R36 ;  /* 0x00000024000079ed */ /* 0x0005e200081c0004 */
[----:B------:R-:W-:Y:S01]  /*9320*/  FADD2 R8, R4.F32x2.HI_LO, -12582912 ;  /* 0xcb4000000408744b */ /* 0x000fe20000200000 */
[----:B------:R-:W-:-:S03]  /*9330*/  R2UR UR4, R152 ;  /* 0x00000000980472ca */ /* 0x000fc600000e0000 */
[----:B------:R-:W-:Y:S02]  /*9340*/  FADD2 R8, R6.F32x2.HI_LO, -R8.F32x2.HI_LO ;  /* 0x800000080608724b */ /* 0x000fe40000000000 */
[----:B------:R-:W-:Y:S01]  /*9350*/  FADD2.RM R6, R12.F32x2.HI_LO, 12582912 ;  /* 0x4b4000000c06744b */ /* 0x000fe20000204000 */
[----:B------:R-:W-:Y:S01]  /*9360*/  MUFU.EX2 R81, R81 ;  /* 0x0000005100517308 */ /* 0x000fe20000000800 */
[----:B------:R-:W-:-:S04]  /*9370*/  FFMA2 R10, R8.F32x2.HI_LO, R163.F32, 0.22756439447402954102 ;  /* 0x3e6906a4080a7449 */ /* 0x000fc800012000a3 */
[----:B------:R-:W-:-:S03]  /*9380*/  FFMA2 R10, R10.F32x2.HI_LO, R8.F32x2.HI_LO, 0.69514614343643188477 ;  /* 0x3f31f5190a0a7449 */ /* 0x000fc60000200008 */
[----:B------:R-:W-:Y:S01]  /*9390*/  MUFU.EX2 R56, R56 ;  /* 0x0000003800387308 */ /* 0x000fe20000000800 */
[----:B------:R-:W-:Y:S02]  /*93a0*/  FFMA2 R8, R10.F32x2.HI_LO, R8.F32x2.HI_LO, 1 ;  /* 0x3f8000000a087449 */ /* 0x000fe40000200008 */
[----:B------:R-:W-:-:S04]  /*93b0*/  FADD2 R10, R6.F32x2.HI_LO, -12582912 ;  /* 0xcb400000060a744b */ /* 0x000fc80000200000 */
[----:B------:R-:W-:Y:S01]  /*93c0*/  FADD2 R10, R12.F32x2.HI_LO, -R10.F32x2.HI_LO ;  /* 0x8000000a0c0a724b */ /* 0x000fe20000000000 */
[----:B------:R-:W-:Y:S03]  /*93d0*/  MUFU.EX2 R57, R57 ;  /* 0x0000003900397308 */ /* 0x000fe60000000800 */
[----:B------:R-:W-:-:S04]  /*93e0*/  FFMA2 R12, R10.F32x2.HI_LO, R163.F32, 0.22756439447402954102 ;  /* 0x3e6906a40a0c7449 */ /* 0x000fc800012000a3 */
[-C--:B------:R-:W-:Y:S01]  /*93f0*/  FFMA2 R12, R12.F32x2.HI_LO, R10.reuse.F32x2.HI_LO, 0.69514614343643188477 ;  /* 0x3f31f5190c0c7449 */ /* 0x080fe2000020000a */
[----:B------:R-:W-:Y:S03]  /*9400*/  MUFU.EX2 R58, R58 ;  /* 0x0000003a003a7308 */ /* 0x000fe60000000800 */
[----:B------:R-:W-:Y:S02]  /*9410*/  FFMA2 R10, R12.F32x2.HI_LO, R10.F32x2.HI_LO, 1 ;  /* 0x3f8000000c0a7449 */ /* 0x000fe4000020000a */
[--C-:B--2---:R-:W-:Y:S02]  /*9420*/  FFMA2 R36, R14.F32x2.HI_LO, UR5.F32, R160.reuse.F32 ;  /* 0x000000050e247c49 */ /* 0x104fe400092000a0 */
[--C-:B------:R-:W-:Y:S01]  /*9430*/  FFMA2 R14, R64.F32x2.HI_LO, UR5.F32, R160.reuse.F32 ;  /* 0x00000005400e7c49 */ /* 0x100fe200092000a0 */
[----:B------:R-:W-:Y:S01]  /*9440*/  MUFU.EX2 R59, R59 ;  /* 0x0000003b003b7308 */ /* 0x000fe20000000800 */
[----:B------:R-:W-:-:S02]  /*9450*/  FFMA2 R40, R28.F32x2.HI_LO, UR5.F32, R160.F32 ;  /* 0x000000051c287c49 */ /* 0x000fc400092000a0 */
[----:B------:R-:W-:Y:S01]  /*9460*/  IMAD R28, R6, 0x800000, R10 ;  /* 0x00800000061c7824 */ /* 0x000fe200078e020a */
[----:B------:R-:W-:Y:S01]  /*9470*/  FMNMX R14, R14, -127, !PT ;  /* 0xc2fe00000e0e7809 */ /* 0x000fe20007800000 */
[----:B------:R-:W-:Y:S01]  /*9480*/  IMAD R29, R7, 0x800000, R11 ;  /* 0x00800000071d7824 */ /* 0x000fe200078e020b */
[----:B------:R-:W-:Y:S02]  /*9490*/  FMNMX R15, R15, -127, !PT ;  /* 0xc2fe00000f0f7809 */ /* 0x000fe40007800000 */
[----:B------:R-:W-:Y:S03]  /*94a0*/  MUFU.EX2 R44, R44 ;  /* 0x0000002c002c7308 */ /* 0x000fe60000000800 */
[----:B------:R-:W-:-:S04]  /*94b0*/  FADD2.RM R12, R14.F32x2.HI_LO, 12582912 ;  /* 0x4b4000000e0c744b */ /* 0x000fc80000204000 */
[----:B------:R-:W-:Y:S01]  /*94c0*/  FADD2 R38, R12.F32x2.HI_LO, -12582912 ;  /* 0xcb4000000c26744b */ /* 0x000fe20000200000 */
[----:B------:R-:W2:Y:S03]  /*94d0*/  MUFU.EX2 R45, R45 ;  /* 0x0000002d002d7308 */ /* 0x000ea60000000800 */
[----:B------:R-:W-:-:S04]  /*94e0*/  FADD2 R14, R14.F32x2.HI_LO, -R38.F32x2.HI_LO ;  /* 0x800000260e0e724b */ /* 0x000fc80000000000 */
[----:B------:R-:W-:Y:S01]  /*94f0*/  FFMA2 R38, R14.F32x2.HI_LO, R163.F32, 0.22756439447402954102 ;  /* 0x3e6906a40e267449 */ /* 0x000fe200012000a3 */
[----:B------:R-:W-:Y:S03]  /*9500*/  MUFU.EX2 R46, R46 ;  /* 0x0000002e002e7308 */ /* 0x000fe60000000800 */
[----:B------:R-:W-:-:S04]  /*9510*/  FFMA2 R38, R38.F32x2.HI_LO, R14.F32x2.HI_LO, 0.69514614343643188477 ;  /* 0x3f31f51926267449 */ /* 0x000fc8000020000e */
[----:B------:R-:W-:Y:S01]  /*9520*/  FFMA2 R14, R38.F32x2.HI_LO, R14.F32x2.HI_LO, 1 ;  /* 0x3f800000260e7449 */ /* 0x000fe2000020000e */
[----:B------:R-:W3:Y:S01]  /*9530*/  MUFU.EX2 R47, R47 ;  /* 0x0000002f002f7308 */ /* 0x000ee20000000800 */
[----:B------:R-:W-:Y:S01]  /*9540*/  FFMA2 R38, R66.F32x2.HI_LO, UR5.F32, R160.F32 ;  /* 0x0000000542267c49 */ /* 0x000fe200092000a0 */
[----:B--2---:R-:W-:Y:S01]  /*9550*/  F2FP.SATFINITE.E4M3.F32.PACK_AB_MERGE_C R10, R45, R44, RZ ;  /* 0x0000002c2d0a723e */ /* 0x004fe200048070ff */
[----:B------:R-:W-:Y:S01]  /*9560*/  IMAD R43, R13, 0x800000, R15 ;  /* 0x008000000d2b7824 */ /* 0x000fe200078e020f */
[----:B------:R-:W-:Y:S01]  /*9570*/  F2FP.SATFINITE.E4M3.F32.PACK_AB_MERGE_C R13, R57, R56, RZ ;  /* 0x00000038390d723e */ /* 0x000fe200048070ff */
[----:B------:R-:W-:Y:S01]  /*9580*/  IMAD R42, R12, 0x800000, R14 ;  /* 0x008000000c2a7824 */ /* 0x000fe200078e020e */
[----:B------:R-:W-:Y:S02]  /*9590*/  FMNMX R38, R38, -127, !PT ;  /* 0xc2fe000026267809 */ /* 0x000fe40007800000 */
[----:B------:R-:W-:Y:S01]  /*95a0*/  FMNMX R39, R39, -127, !PT ;  /* 0xc2fe000027277809 */ /* 0x000fe20007800000 */
[----:B------:R-:W-:Y:S01]  /*95b0*/  MUFU.EX2 R52, R52 ;  /* 0x0000003400347308 */ /* 0x000fe20000000800 */
[----:B------:R-:W-:-:S03]  /*95c0*/  F2FP.SATFINITE.E4M3.F32.PACK_AB_MERGE_C R15, R43, R42, RZ ;  /* 0x0000002a2b0f723e */ /* 0x000fc600048070ff */
[----:B------:R-:W-:-:S04]  /*95d0*/  FADD2.RM R50, R38.F32x2.HI_LO, 12582912 ;  /* 0x4b4000002632744b */ /* 0x000fc80000204000 */
[----:B------:R-:W-:Y:S01]  /*95e0*/  FADD2 R64, R50.F32x2.HI_LO, -12582912 ;  /* 0xcb4000003240744b */ /* 0x000fe20000200000 */
[----:B------:R-:W-:Y:S03]  /*95f0*/  MUFU.EX2 R53, R53 ;  /* 0x0000003500357308 */ /* 0x000fe60000000800 */
[----:B------:R-:W-:-:S04]  /*9600*/  FADD2 R64, R38.F32x2.HI_LO, -R64.F32x2.HI_LO ;  /* 0x800000402640724b */ /* 0x000fc80000000000 */
[----:B------:R-:W-:Y:S01]  /*9610*/  FFMA2 R38, R64.F32x2.HI_LO, R163.F32, 0.22756439447402954102 ;  /* 0x3e6906a440267449 */ /* 0x000fe200012000a3 */
[----:B------:R-:W-:Y:S03]  /*9620*/  MUFU.EX2 R54, R54 ;  /* 0x0000003600367308 */ /* 0x000fe60000000800 */
[----:B------:R-:W-:-:S04]  /*9630*/  FFMA2 R38, R38.F32x2.HI_LO, R64.F32x2.HI_LO, 0.69514614343643188477 ;  /* 0x3f31f51926267449 */ /* 0x000fc80000200040 */
[----:B------:R-:W-:Y:S01]  /*9640*/  FFMA2 R64, R38.F32x2.HI_LO, R64.F32x2.HI_LO, 1 ;  /* 0x3f80000026407449 */ /* 0x000fe20000200040 */
[----:B------:R-:W2:Y:S01]  /*9650*/  MUFU.EX2 R55, R55 ;  /* 0x0000003700377308 */ /* 0x000ea20000000800 */
[----:B------:R-:W-:Y:S01]  /*9660*/  IMAD R38, R4, 0x800000, R8 ;  /* 0x0080000004267824 */ /* 0x000fe200078e0208 */
[----:B------:R-:W-:Y:S01]  /*9670*/  F2FP.SATFINITE.E4M3.F32.PACK_AB_MERGE_C R4, R81, R80, RZ ;  /* 0x000000505104723e */ /* 0x000fe200048070ff */
[----:B------:R-:W-:Y:S01]  /*9680*/  IMAD R39, R5, 0x800000, R9 ;  /* 0x0080000005277824 */ /* 0x000fe200078e0209 */
[----:B------:R-:W-:Y:S01]  /*9690*/  F2FP.SATFINITE.E4M3.F32.PACK_AB_MERGE_C R9, R155, R154, RZ ;  /* 0x0000009a9b09723e */ /* 0x000fe200048070ff */
[----:B------:R-:W-:Y:S01]  /*96a0*/  IMAD R50, R50, 0x800000, R64 ;  /* 0x0080000032327824 */ /* 0x000fe200078e0240 */
[----:B---3--:R-:W-:Y:S01]  /*96b0*/  F2FP.SATFINITE.E4M3.F32.PACK_AB_MERGE_C R5, R47, R46, RZ ;  /* 0x0000002e2f05723e */ /* 0x008fe200048070ff */
[----:B------:R-:W-:Y:S01]  /*96c0*/  IMAD R51, R51, 0x800000, R65 ;  /* 0x0080000033337824 */ /* 0x000fe200078e0241 */
[----:B------:R-:W-:Y:S01]  /*96d0*/  MUFU.EX2 R146, R146 ;  /* 0x0000009200927308 */ /* 0x000fe20000000800 */
[----:B------:R-:W-:-:S02]  /*96e0*/  PRMT R9, R9, 0x5410, R4 ;  /* 0x0000541009097816 */ /* 0x000fc40000000004 */
[----:B------:R-:W-:Y:S02]  /*96f0*/  F2FP.SATFINITE.E4M3.F32.PACK_AB_MERGE_C R4, R59, R58, RZ ;  /* 0x0000003a3b04723e */ /* 0x000fe400048070ff */
[----:B------:R-:W-:Y:S02]  /*9700*/  PRMT R10, R10, 0x5410, R5 ;  /* 0x000054100a0a7816 */ /* 0x000fe40000000005 */
[----:B------:R-:W-:Y:S01]  /*9710*/  PRMT R13, R13, 0x5410, R4 ;  /* 0x000054100d0d7816 */ /* 0x000fe20000000004 */
[----:B------:R-:W3:Y:S01]  /*9720*/  MUFU.EX2 R147, R147 ;  /* 0x0000009300937308 */ /* 0x000ee20000000800 */
[----:B------:R-:W-:Y:S02]  /*9730*/  F2FP.SATFINITE.E4M3.F32.PACK_AB_MERGE_C R4, R29, R28, RZ ;  /* 0x0000001c1d04723e */ /* 0x000fe400048070ff */
[----:B------:R-:W-:Y:S02]  /*9740*/  F2FP.SATFINITE.E4M3.F32.PACK_AB_MERGE_C R11, R39, R38, RZ ;  /* 0x00000026270b723e */ /* 0x000fe400048070ff */
[----:B--2---:R-:W-:-:S02]  /*9750*/  F2FP.SATFINITE.E4M3.F32.PACK_AB_MERGE_C R5, R55, R54, RZ ;  /* 0x000000363705723e */ /* 0x004fc400048070ff */
[----:B------:R-:W-:Y:S01]  /*9760*/  F2FP.SATFINITE.E4M3.F32.PACK_AB_MERGE_C R12, R53, R52, RZ ;  /* 0x00000034350c723e */ /* 0x000fe200048070ff */
[----:B------:R-:W-:Y:S01]  /*9770*/  MUFU.EX2 R148, R148 ;  /* 0x0000009400947308 */ /* 0x000fe20000000800 */
[----:B------:R-:W-:Y:S02]  /*9780*/  PRMT R11, R11, 0x5410, R4 ;  /* 0x000054100b0b7816 */ /* 0x000fe40000000004 */
[----:B------:R-:W-:Y:S02]  /*9790*/  PRMT R12, R12, 0x5410, R5 ;  /* 0x000054100c0c7816 */ /* 0x000fe40000000005 */
[----:B------:R-:W-:-:S03]  /*97a0*/  F2FP.SATFINITE.E4M3.F32.PACK_AB_MERGE_C R4, R51, R50, RZ ;  /* 0x000000323304723e */ /* 0x000fc600048070ff */
[----:B------:R-:W2:Y:S01]  /*97b0*/  MUFU.EX2 R149, R149 ;  /* 0x0000009500957308 */ /* 0x000ea20000000800 */
[----:B---3--:R-:W-:Y:S02]  /*97c0*/  F2FP.SATFINITE.E4M3.F32.PACK_AB_MERGE_C R8, R147, R146, RZ ;  /* 0x000000929308723e */ /* 0x008fe400048070ff */
[----:B------:R-:W-:-:S05]  /*97d0*/  PRMT R15, R15, 0x5410, R4 ;  /* 0x000054100f0f7816 */ /* 0x000fca0000000004 */
[----:B------:R-:W-:Y:S08]  /*97e0*/  MUFU.EX2 R60, R60 ;  /* 0x0000003c003c7308 */ /* 0x000ff00000000800 */
[----:B------:R-:W3:Y:S01]  /*97f0*/  MUFU.EX2 R61, R61 ;  /* 0x0000003d003d7308 */ /* 0x000ee20000000800 */
[----:B--2---:R-:W-:-:S04]  /*9800*/  F2FP.SATFINITE.E4M3.F32.PACK_AB_MERGE_C R7, R149, R148, RZ ;  /* 0x000000949507723e */ /* 0x004fc800048070ff */
        /* <DEDUP_REMOVED lines=8> */
[----:B------:R-:W-:Y:S01]  /*9890*/  MUFU.EX2 R96, R96 ;  /* 0x0000006000607308 */ /* 0x000fe20000000800 */
[----:B------:R2:W-:Y:S01]  /*98a0*/  STTM.x8 tmem[UR4], R8 ;  /* 0x00000008000079ed */ /* 0x0005e200081c0004 */
[----:B------:R-:W-:Y:S01]  /*98b0*/  USHF.L.U32 UR4, UR9, 0x1f, URZ ;  /* 0x0000001f09047899 */ /* 0x000fe200080006ff */
[----:B------:R-:W4:Y:S05]  /*98c0*/  FENCE.VIEW.ASYNC.T ;  /* 0x00000000000073c6 */ /* 0x000f2a0000000200 */
[----:B------:R-:W5:Y:S01]  /*98d0*/  MUFU.EX2 R97, R97 ;  /* 0x0000006100617308 */ /* 0x000f620000000800 */
[----:B---3--:R-:W-:-:S07]  /*98e0*/  F2FP.SATFINITE.E4M3.F32.PACK_AB_MERGE_C R4, R83, R82, RZ ;  /* 0x000000525304723e */ /* 0x008fce00048070ff */
[----:B------:R-:W-:Y:S08]  /*98f0*/  MUFU.EX2 R16, R16 ;  /* 0x0000001000107308 */ /* 0x000ff00000000800 */
[----:B------:R-:W3:Y:S01]  /*9900*/  MUFU.EX2 R17, R17 ;  /* 0x0000001100117308 */ /* 0x000ee20000000800 */
[----:B-----5:R-:W-:-:S04]  /*9910*/  F2FP.SATFINITE.E4M3.F32.PACK_AB_MERGE_C R7, R97, R96, RZ ;  /* 0x000000606107723e */ /* 0x020fc800048070ff */
[----:B------:R-:W-:-:S03]  /*9920*/  PRMT R4, R4, 0x5410, R7 ;  /* 0x0000541004047816 */ /* 0x000fc60000000007 */
[----:B------:R-:W-:Y:S01]  /*9930*/  MUFU.EX2 R18, R18 ;  /* 0x0000001200127308 */ /* 0x000fe20000000800 */
[----:B--2---:R-:W-:-:S07]  /*9940*/  IMAD.U32 R13, RZ, RZ, UR4 ;  /* 0x00000004ff0d7e24 */ /* 0x004fce000f8e00ff */
        /* <DEDUP_REMOVED lines=40> */
[----:B------:R-:W-:Y:S01]  /*9bd0*/  PRMT R11, R11, 0x5410, R12 ;  /* 0x000054100b0b7816 */ /* 0x000fe2000000000c */
[----:B------:R-:W-:Y:S02]  /*9be0*/  IMAD.MOV.U32 R12, RZ, RZ, 0x1 ;  /* 0x00000001ff0c7424 */ /* 0x000fe400078e00ff */
[----:B------:R-:W-:Y:S02]  /*9bf0*/  MUFU.EX2 R36, R36 ;  /* 0x0000002400247308 */ /* 0x000fe40000000800 */
[----:B----4-:R2:W-:Y:S06]  /*9c00*/  SYNCS.ARRIVE.TRANS64.RED.ART0 RZ, [UR17], R12 ;  /* 0x0000000cffff79a7 */ /* 0x0105ec0008500411 */
[----:B------:R-:W4:Y:S01]  /*9c10*/  MUFU.EX2 R37, R37 ;  /* 0x0000002500257308 */ /* 0x000f220000000800 */
[----:B---3--:R-:W-:-:S02]  /*9c20*/  F2FP.SATFINITE.E4M3.F32.PACK_AB_MERGE_C R6, R49, R48, RZ ;  /* 0x000000303106723e */ /* 0x008fc400048070ff */
[----:B----4-:R-:W-:-:S04]  /*9c30*/  F2FP.SATFINITE.E4M3.F32.PACK_AB_MERGE_C R65, R37, R36, RZ ;  /* 0x000000242541723e */ /* 0x010fc800048070ff */
[----:B------:R-:W-:-:S04]  /*9c40*/  PRMT R6, R6, 0x5410, R65 ;  /* 0x0000541006067816 */ /* 0x000fc80000000041 */
[----:B------:R2:W-:Y:S01]  /*9c50*/  STTM.x8 tmem[UR6], R4 ;  /* 0x00000004000079ed */ /* 0x0005e200081c0006 */
[----:B------:R-:W3:Y:S02]  /*9c60*/  FENCE.VIEW.ASYNC.T ;  /* 0x00000000000073c6 */ /* 0x000ee40000000200 */
[----:B---3--:R-:W-:Y:S01]  /*9c70*/  NOP ;  /* 0x0000000000007918 */ /* 0x008fe20000000000 */
[----:B------:R2:W-:Y:S01]  /*9c80*/  @P0 SYNCS.ARRIVE.TRANS64.RED.ART0 RZ, [UR16], R12 ;  /* 0x0000000cffff09a7 */ /* 0x0005e20008500410 */
[----:B------:R-:W3:Y:S02]  /*9c90*/  SYNCS.PHASECHK.TRANS64.TRYWAIT P0, [UR7+0x390], R13 ;  /* 0x0003900dff0075a7 */ /* 0x000ee40008001107 */
[----:B--23--:R-:W-:Y:S05]  /*9ca0*/  @!P0 BRA `(.L_x_80) ;  /* 0x0000003400cc8947 */ /* 0x00cfea0003800000 */
.L_x_164:
[----:B------:R-:W-:Y:S01]  /*9cb0*/  MOV R163, UR20 ;  /* 0x0000001400a37c02 */ /* 0x000fe20008000f00 */
[----:B------:R-:W-:Y:S01]  /*9cc0*/  FMUL R162, R162, R157 ;  /* 0x0000009da2a27220 */ /* 0x000fe20000400000 */
[----:B------:R-:W-:Y:S01]  /*9cd0*/  FADD2 R102, R102.F32x2.HI_LO, R110.F32x2.HI_LO ;  /* 0x0000006e6666724b */ /* 0x000fe20000000000 */
[----:B------:R-:W-:Y:S01]  /*9ce0*/  UIADD3 UR11, UPT, UPT, UR11, 0x1, URZ ;  /* 0x000000010b0b7890 */ /* 0x000fe2000fffe0ff */
[----:B------:R-:W-:Y:S01]  /*9cf0*/  FADD2 R104, R104.F32x2.HI_LO, R112.F32x2.HI_LO ;  /* 0x000000706868724b */ /* 0x000fe20000000000 */
[----:B------:R-:W-:Y:S01]  /*9d00*/  MOV R161, R156 ;  /* 0x0000009c00a17202 */ /* 0x000fe20000000f00 */
[----:B------:R-:W-:Y:S01]  /*9d10*/  FADD2 R162, R162.F32x2.HI_LO, R100.F32x2.HI_LO ;  /* 0x00000064a2a2724b */ /* 0x000fe20000000000 */
[----:B------:R-:W-:Y:S01]  /*9d20*/  UISETP.NE.AND UP0, UPT, UR11, UR15, UPT ;  /* 0x0000000f0b00728c */ /* 0x000fe2000bf05270 */
[----:B------:R-:W-:Y:S01]  /*9d30*/  FADD2 R106, R106.F32x2.HI_LO, R114.F32x2.HI_LO ;  /* 0x000000726a6a724b */ /* 0x000fe20000000000 */
[----:B------:R-:W-:Y:S01]  /*9d40*/  ULOP3.LUT UR9, UR9, 0x1, URZ, 0x3c, !UPT ;  /* 0x0000000109097892 */ /* 0x000fe2000f8e3cff */
[----:B------:R-:W-:Y:S01]  /*9d50*/  FADD2 R162, R162.F32x2.HI_LO, R108.F32x2.HI_LO ;  /* 0x0000006ca2a2724b */ /* 0x000fe20000000000 */
[----:B------:R-:W-:Y:S01]  /*9d60*/  ULOP3.LUT UR10, UR10, 0x1, URZ, 0x3c, !UPT ;  /* 0x000000010a0a7892 */ /* 0x000fe2000f8e3cff */
[----:B------:R-:W-:-:S02]  /*9d70*/  FADD2 R102, R102.F32x2.HI_LO, R118.F32x2.HI_LO ;  /* 0x000000766666724b */ /* 0x000fc40000000000 */
[----:B------:R-:W-:Y:S02]  /*9d80*/  FADD2 R104, R104.F32x2.HI_LO, R120.F32x2.HI_LO ;  /* 0x000000786868724b */ /* 0x000fe40000000000 */
[----:B------:R-:W-:Y:S02]  /*9d90*/  FADD2 R106, R106.F32x2.HI_LO, R122.F32x2.HI_LO ;  /* 0x0000007a6a6a724b */ /* 0x000fe40000000000 */
[----:B------:R-:W-:Y:S02]  /*9da0*/  FADD2 R162, R162.F32x2.HI_LO, R116.F32x2.HI_LO ;  /* 0x00000074a2a2724b */ /* 0x000fe40000000000 */
[----:B------:R-:W-:Y:S02]  /*9db0*/  FADD2 R102, R102.F32x2.HI_LO, R126.F32x2.HI_LO ;  /* 0x0000007e6666724b */ /* 0x000fe40000000000 */
[----:B------:R-:W-:Y:S02]  /*9dc0*/  FADD2 R104, R104.F32x2.HI_LO, R128.F32x2.HI_LO ;  /* 0x000000806868724b */ /* 0x000fe40000000000 */
        /* <DEDUP_REMOVED lines=51> */
[----:B------:R-:W-:-:S04]  /*a100*/  FADD2 R102, R162.F32x2.HI_LO, R102.F32x2.HI_LO ;  /* 0x00000066a266724b */ /* 0x000fc80000000000 */
[----:B------:R-:W-:-:S04]  /*a110*/  FADD2 R102, R102.F32x2.HI_LO, R104.F32x2.HI_LO ;  /* 0x000000686666724b */ /* 0x000fc80000000000 */
[----:B------:R-:W-:Y:S01]  /*a120*/  FADD R157, R102, R103 ;  /* 0x00000067669d7221 */ /* 0x000fe20000000000 */
[----:B------:R-:W-:Y:S06]  /*a130*/  BRA.U UP0, `(.L_x_81) ;  /* 0xffffffdd00847547 */ /* 0x000fec000b83ffff */
.L_x_78:
[----:B--2---:R-:W2:Y:S01]  /*a140*/  S2R R5, SR_TID.X ;  /* 0x0000000000057919 */ /* 0x004ea20000002100 */
[----:B------:R-:W-:Y:S01]  /*a150*/  UPLOP3.LUT UP3, UPT, UPT, UPT, UP1, 0x80, 0x8 ;  /* 0x000000000008789c */ /* 0x000fe20003f6f010 */
[----:B------:R-:W-:Y:S01]  /*a160*/  IMAD.U32 R4, RZ, RZ, UR14 ;  /* 0x0000000eff047e24 */ /* 0x000fe2000f8e00ff */
[----:B------:R-:W3:Y:S02]  /*a170*/  LDCU UR5, c[0x0][0x624] ;  /* 0x0000c480ff0577ac */ /* 0x000ee40008000800 */
[----:B------:R-:W-:Y:S02]  /*a180*/  USEL UR4, URZ, 0x80, !UP3 ;  /* 0x00000080ff047887 */ /* 0x000fe4000d800000 */
[----:B-1----:R-:W-:-:S04]  /*a190*/  UIADD3 UR21, UPT, UPT, UR24, UR21, URZ ;  /* 0x0000001518157290 */ /* 0x002fc8000fffe0ff */
[----:B------:R-:W-:Y:S01]  /*a1a0*/  IMAD.U32 R2, RZ, RZ, UR4 ;  /* 0x00000004ff027e24 */ /* 0x000fe2000f8e00ff */
[----:B------:R-:W-:Y:S01]  /*a1b0*/  UMOV UR4, UR22 ;  /* 0x0000001600047c82 */ /* 0x000fe20008000000 */
[----:B---3--:R-:W-:-:S03]  /*a1c0*/  UISETP.GE.AND UP0, UPT, UR21, UR5, UPT ;  /* 0x000000051500728c */ /* 0x008fc6000bf06270 */
[----:B--2---:R-:W-:-:S04]  /*a1d0*/  LOP3.LUT R2, R2, 0x7f, R5, 0xf8, !PT ;  /* 0x0000007f02027812 */ /* 0x004fc800078ef805 */
[----:B------:R-:W-:-:S05]  /*a1e0*/  LEA R2, R2, UR4, 0x2 ;  /* 0x0000000402027c11 */ /* 0x000fca000f8e10ff */
[----:B------:R2:W-:Y:S04]  /*a1f0*/  STS [R2+0x3ec], R157 ;  /* 0x0003ec9d02007388 */ /* 0x0005e80000000800 */
[----:B------:R2:W-:Y:S01]  /*a200*/  STS [R2+0x7ec], R156 ;  /* 0x0007ec9c02007388 */ /* 0x0005e20000000800 */
[----:B------:R2:W-:Y:S06]  /*a210*/  BAR.ARV R4, 0x40 ;  /* 0x000100040000751d */ /* 0x0005ec0000002000 */
[----:B------:R-:W-:Y:S05]  /*a220*/  BRA.U !UP0, `(.L_x_82) ;  /* 0xffffffb508247547 */ /* 0x000fea000b83ffff */
.L_x_74:
[----:B------:R-:W-:Y:S02]  /*a230*/  USHF.L.U32 UR9, UR9, 0x1f, URZ ;  /* 0x0000001f09097899 */ /* 0x000fe400080006ff */
[----:B------:R-:W-:-:S04]  /*a240*/  @!UP3 UIADD3 UR12, UPT, UPT, UR4, URZ, URZ ;  /* 0x000000ff040cb290 */ /* 0x000fc8000fffe0ff */
[----:B--2-4-:R-:W-:-:S05]  /*a250*/  MOV R2, UR9 ;  /* 0x0000000900027c02 */ /* 0x014fca0008000f00 */
[----:B------:R-:W1:Y:S02]  /*a260*/  SYNCS.PHASECHK.TRANS64.TRYWAIT P0, [UR12+0x390], R2 ;  /* 0x00039002ff0075a7 */ /* 0x000e64000800110c */
[----:B-1----:R-:W-:Y:S05]  /*a270*/  @!P0 BRA `(.L_x_83) ;  /* 0x0000003000788947 */ /* 0x002fea0003800000 */
.L_x_166:
[----:B------:R-:W-:Y:S06]  /*a280*/  BAR.ARV 0x2, 0x1a0 ;  /* 0x0086800000007b1d */ /* 0x000fec0000002000 */
[----:B------:R-:W-:Y:S05]  /*a290*/  BRA `(.L_x_84) ;  /* 0x0000000000387947 */ /* 0x000fea0003800000 */
.L_x_72:
[----:B------:R-:W-:-:S09]  /*a2a0*/  UISETP.NE.AND UP0, UPT, UR76, 0xc, UPT ;  /* 0x0000000c4c00788c */ /* 0x000fd2000bf05270 */
        /* <DEDUP_REMOVED lines=10> */
[----:B-1----:R1:W3:Y:S01]  /*a350*/  SYNCS.EXCH.64 URZ, [UR6+0x3e0], UR4 ;  /* 0x0003e00406ff75b2 */ /* 0x0022e20008000100 */
[----:B------:R-:W-:Y:S01]  /*a360*/  NOP ;  /* 0x0000000000007918 */ /* 0x000fe20000000000 */
.L_x_85:
[----:B------:R-:W-:Y:S01]  /*a370*/  NOP ;  /* 0x0000000000007918 */ /* 0x000fe20000000000 */
.L_x_84:
[----:B------:R-:W-:Y:S02]  /*a380*/  UISETP.NE.AND UP0, UPT, UR76, 0xc, UPT ;  /* 0x0000000c4c00788c */ /* 0x000fe4000bf05270 */
[----:B-1----:R-:W-:-:S04]  /*a390*/  ULOP3.LUT UR4, UR76, 0xfffffffc, URZ, 0xc0, !UPT ;  /* 0xfffffffc4c047892 */ /* 0x002fc8000f8ec0ff */
[----:B------:R-:W-:-:S03]  /*a3a0*/  UISETP.NE.AND UP1, UPT, UR4, 0x8, UPT ;  /* 0x000000080400788c */ /* 0x000fc6000bf25270 */
[----:B------:R-:W-:Y:S08]  /*a3b0*/  BRA.U UP0, `(.L_x_86) ;  /* 0x00000001002c7547 */ /* 0x000ff0000b800000 */
        /* <DEDUP_REMOVED lines=9> */
[----:B-1----:R1:W5:Y:S01]  /*a450*/  SYNCS.EXCH.64 URZ, [UR6+0x3e0], UR4 ;  /* 0x0003e00406ff75b2 */ /* 0x0023620008000100 */
[----:B------:R-:W-:Y:S01]  /*a460*/  NOP ;  /* 0x0000000000007918 */ /* 0x000fe20000000000 */
.L_x_86:
[----:B------:R-:W-:Y:S01]  /*a470*/  NOP ;  /* 0x0000000000007918 */ /* 0x000fe20000000000 */
[----:B------:R-:W-:Y:S05]  /*a480*/  BRA.U UP1, `(.L_x_87) ;  /* 0x0000001d01a47547 */ /* 0x000fea000b800000 */
[----:B------:R-:W-:-:S08]  /*a490*/  NOP ;  /* 0x0000000000007918 */ /* 0x000fd00000000000 */
[----:B------:R-:W1:-:S00]  /*a4a0*/  USETMAXREG.DEALLOC.CTAPOOL 0x60 ;  /* 0x00000060000079c8 */ /* 0x000e4000080e0500 */
[----:B------:R-:W4:Y:S01]  /*a4b0*/  S2UR UR7, SR_CgaCtaId ;  /* 0x00000000000779c3 */ /* 0x000f220000008800 */
[----:B-1----:R-:W1:Y:S01]  /*a4c0*/  LDCU UR5, c[0x0][0x610] ;  /* 0x0000c200ff0577ac */ /* 0x002e620008000800 */
[----:B------:R-:W-:Y:S01]  /*a4d0*/  R2UR UR12, R0 ;  /* 0x00000000000c72ca */ /* 0x000fe200000e0000 */
[----:B------:R-:W-:Y:S01]  /*a4e0*/  IMAD.MOV.U32 R3, RZ, RZ, 0x1 ;  /* 0x00000001ff037424 */ /* 0x000fe200078e00ff */
[----:B------:R-:W5:Y:S01]  /*a4f0*/  S2R R0, SR_TID.X ;  /* 0x0000000000007919 */ /* 0x000f620000002100 */
[----:B------:R-:W3:Y:S01]  /*a500*/  LDCU.U8 UR15, c[0x0][0x614] ;  /* 0x0000c280ff0f77ac */ /* 0x000ee20008000000 */
[----:B------:R-:W-:Y:S01]  /*a510*/  IMAD.MOV.U32 R73, RZ, RZ, 0x1 ;  /* 0x00000001ff497424 */ /* 0x000fe200078e00ff */
[----:B------:R-:W-:Y:S01]  /*a520*/  UMOV UR4, 0x400 ;  /* 0x0000040000047882 */ /* 0x000fe20000000000 */
[----:B------:R-:W2:Y:S01]  /*a530*/  LDCU UR8, c[0x0][0x38c] ;  /* 0x00007180ff0877ac */ /* 0x000ea20008000800 */
[----:B------:R-:W2:Y:S01]  /*a540*/  LDCU.U8 UR28, c[0x0][0x615] ;  /* 0x0000c2a0ff1c77ac */ /* 0x000ea20008000000 */
[----:B------:R-:W2:Y:S01]  /*a550*/  LDCU UR13, c[0x0][0x61c] ;  /* 0x0000c380ff0d77ac */ /* 0x000ea20008000800 */
[----:B------:R-:W2:Y:S01]  /*a560*/  LDCU UR14, c[0x0][0x624] ;  /* 0x0000c480ff0e77ac */ /* 0x000ea20008000800 */
[----:B----4-:R-:W-:-:S02]  /*a570*/  ULEA UR7, UR7, UR4, 0x18 ;  /* 0x0000000407077291 */ /* 0x010fc4000f8ec0ff */
[----:B-1----:R-:W-:Y:S02]  /*a580*/  UIMAD.WIDE.U32 UR4, UR65, UR5, URZ ;  /* 0x00000005410472a5 */ /* 0x002fe4000f8e00ff */
[----:B------:R-:W-:Y:S02]  /*a590*/  UIADD3 UR11, UPT, UPT, UR7, 0x330, URZ ;  /* 0x00000330070b7890 */ /* 0x000fe4000fffe0ff */
[----:B------:R-:W-:Y:S02]  /*a5a0*/  UIADD3 UR4, UPT, UPT, UR65, -UR5, URZ ;  /* 0x8000000541047290 */ /* 0x000fe4000fffe0ff */
[----:B------:R-:W-:Y:S02]  /*a5b0*/  UIADD3 UR10, UPT, UPT, UR7, 0x338, URZ ;  /* 0x00000338070a7890 */ /* 0x000fe4000fffe0ff */
[----:B---3--:R-:W-:Y:S01]  /*a5c0*/  USHF.R.U32.HI UR4, URZ, UR15, UR4 ;  /* 0x0000000fff047299 */ /* 0x008fe20008011604 */
[C---:B-----5:R-:W-:Y:S01]  /*a5d0*/  IMAD.SHL.U32 R5, R0.reuse, 0x40, RZ ;  /* 0x0000004000057824 */ /* 0x060fe200078e00ff */
[----:B------:R-:W-:Y:S01]  /*a5e0*/  UPRMT UR11, UR12, 0x654, UR11 ;  /* 0x000006540c0b7896 */ /* 0x000fe2000800000b */
[----:B--2---:R-:W-:Y:S01]  /*a5f0*/  BAR.SYNC.DEFER_BLOCKING 0x2, 0x1a0 ;  /* 0x0086800000007b1d */ /* 0x004fe20000010000 */
[----:B------:R-:W-:Y:S01]  /*a600*/  UPRMT UR10, UR12, 0x654, UR10 ;  /* 0x000006540c0a7896 */ /* 0x000fe2000800000a */
[----:B------:R-:W-:Y:S01]  /*a610*/  LOP3.LUT R2, R0, 0x7f, RZ, 0xc0, !PT ;  /* 0x0000007f00027812 */ /* 0x000fe200078ec0ff */
[----:B------:R-:W-:Y:S01]  /*a620*/  UIADD3 UR12, UPT, UPT, UR5, UR4, URZ ;  /* 0x00000004050c7290 */ /* 0x000fe2000fffe0ff */
[----:B------:R-:W-:Y:S01]  /*a630*/  LOP3.LUT R5, R5, 0x7c0, RZ, 0xc0, !PT ;  /* 0x000007c005057812 */ /* 0x000fe200078ec0ff */
[----:B------:R-:W-:Y:S01]  /*a640*/  UIADD3 UR6, UPT, UPT, -UR8, URZ, URZ ;  /* 0x000000ff08067290 */ /* 0x000fe2000fffe1ff */
[----:B------:R-:W-:Y:S01]  /*a650*/  SHF.R.U32.HI R72, RZ, 0x5, R2 ;  /* 0x00000005ff487819 */ /* 0x000fe20000011602 */
[----:B------:R-:W-:-:S02]  /*a660*/  USHF.R.U32.HI UR12, URZ, UR28, UR12 ;  /* 0x0000001cff0c7299 */ /* 0x000fc4000801160c */
[----:B------:R-:W-:Y:S02]  /*a670*/  UIADD3 UR9, UPT, UPT, UR8, -0x1, URZ ;  /* 0xffffffff08097890 */ /* 0x000fe4000fffe0ff */
[----:B------:R-:W-:Y:S01]  /*a680*/  USHF.R.S32.HI UR6, URZ, 0x1f, UR6 ;  /* 0x0000001fff067899 */ /* 0x000fe20008011406 */
[----:B------:R-:W-:Y:S01]  /*a690*/  IMAD R4, R72, 0x800, R5 ;  /* 0x0000080048047824 */ /* 0x000fe200078e0205 */
[----:B------:R-:W-:Y:S02]  /*a6a0*/  UIMAD.WIDE.U32 UR4, UR12, UR13, URZ ;  /* 0x0000000d0c0472a5 */ /* 0x000fe4000f8e00ff */
[----:B------:R-:W-:Y:S02]  /*a6b0*/  UISETP.GT.AND UP0, UPT, UR8, URZ, UPT ;  /* 0x000000ff0800728c */ /* 0x000fe4000bf04270 */
[----:B------:R-:W-:Y:S02]  /*a6c0*/  USHF.R.S32.HI UR18, URZ, 0x1f, UR9 ;  /* 0x0000001fff127899 */ /* 0x000fe40008011409 */
[----:B------:R-:W-:Y:S01]  /*a6d0*/  ULEA.HI UR6, UR6, -UR8, URZ, 0x7 ;  /* 0x8000000806067291 */ /* 0x000fe2000f8f38ff */
[----:B------:R-:W1:Y:S01]  /*a6e0*/  LDCU.U8 UR15, c[0x0][0x620] ;  /* 0x0000c400ff0f77ac */ /* 0x000e620008000000 */
[----:B------:R-:W-:Y:S01]  /*a6f0*/  SYNCS.ARRIVE.TRANS64.RED.ART0 RZ, [UR11], R3 ;  /* 0x00000003ffff79a7 */ /* 0x000fe2000850040b */
[----:B------:R-:W-:Y:S01]  /*a700*/  ULEA.HI UR18, UR18, UR9, URZ, 0x7 ;  /* 0x0000000912127291 */ /* 0x000fe2000f8f38ff */
[----:B------:R-:W-:Y:S01]  /*a710*/  UMOV UR4, UR5 ;  /* 0x0000000500047c82 */ /* 0x000fe20008000000 */
[----:B------:R-:W-:-:S02]  /*a720*/  USHF.R.S32.HI UR5, URZ, 0x7, UR6 ;  /* 0x00000007ff057899 */ /* 0x000fc40008011406 */
[----:B------:R-:W-:Y:S01]  /*a730*/  USHF.R.S32.HI UR18, URZ, 0x7, UR18 ;  /* 0x00000007ff127899 */ /* 0x000fe20008011412 */
[----:B------:R2:W-:Y:S01]  /*a740*/  SYNCS.ARRIVE.TRANS64.RED.ART0 RZ, [UR10], R3 ;  /* 0x00000003ffff79a7 */ /* 0x0005e2000850040a */
[----:B------:R-:W-:Y:S02]  /*a750*/  @!UP0 ULOP3.LUT UR18, URZ, UR5, URZ, 0x33, !UPT ;  /* 0x00000005ff128292 */ /* 0x000fe4000f8e33ff */
[----:B------:R-:W-:Y:S02]  /*a760*/  UISETP.GE.AND UP0, UPT, UR65, UR14, UPT ;  /* 0x0000000e4100728c */ /* 0x000fe4000bf06270 */
[----:B------:R-:W-:-:S04]  /*a770*/  UIADD3 UR13, UPT, UPT, UR12, -UR4, URZ ;  /* 0x800000040c0d7290 */ /* 0x000fc8000fffe0ff */
[----:B-1----:R-:W-:-:S04]  /*a780*/  USHF.R.U32.HI UR13, URZ, UR15, UR13 ;  /* 0x0000000fff0d7299 */ /* 0x002fc8000801160d */
[----:B------:R-:W-:Y:S01]  /*a790*/  UIADD3 UR13, UPT, UPT, UR4, UR13, URZ ;  /* 0x0000000d040d7290 */ /* 0x000fe2000fffe0ff */
[----:B--2---:R-:W-:-:S04]  /*a7a0*/  VIADD R3, R4, UR7 ;  /* 0x0000000704037c36 */ /* 0x004fc80008000000 */
[C---:B------:R-:W-:Y:S02]  /*a7b0*/  VIADD R4, R3.reuse, 0xc00 ;  /* 0x00000c0003047836 */ /* 0x040fe40000000000 */
[----:B------:R-:W-:-:S03]  /*a7c0*/  VIADD R3, R3, 0x2c00 ;  /* 0x00002c0003037836 */ /* 0x000fc60000000000 */
[----:B------:R-:W-:Y:S02]  /*a7d0*/  SHF.R.U32.HI R75, RZ, 0x3, R4 ;  /* 0x00000003ff4b7819 */ /* 0x000fe40000011604 */
[----:B------:R-:W-:Y:S02]  /*a7e0*/  SHF.R.U32.HI R74, RZ, 0x3, R3 ;  /* 0x00000003ff4a7819 */ /* 0x000fe40000011603 */
[----:B------:R-:W-:Y:S02]  /*a7f0*/  LOP3.LUT R75, R4, 0x30, R75, 0x78, !PT ;  /* 0x00000030044b7812 */ /* 0x000fe400078e784b */
[----:B------:R-:W-:Y:S01]  /*a800*/  LOP3.LUT R74, R3, 0x30, R74, 0x78, !PT ;  /* 0x00000030034a7812 */ /* 0x000fe200078e784a */
[----:B------:R-:W-:Y:S06]  /*a810*/  BRA.U UP0, `(.L_x_88) ;  /* 0x0000001900ac7547 */ /* 0x000fec000b800000 */
[----:B------:R-:W1:Y:S01]  /*a820*/  S2UR UR20, SR_CTAID.X ;  /* 0x00000000001479c3 */ /* 0x000e620000002500 */
[----:B------:R-:W2:Y:S01]  /*a830*/  LDCU UR6, c[0x0][0x60c] ;  /* 0x0000c180ff0677ac */ /* 0x000ea20008000800 */
[----:B------:R-:W-:Y:S01]  /*a840*/  HFMA2 R65, -RZ, RZ, 0, 9.5367431640625e-07 ;  /* 0x00000010ff417431 */ /* 0x000fe200000001ff */
[----:B------:R-:W-:Y:S01]  /*a850*/  R2P PR, R0, 0x6 ;  /* 0x0000000600007804 */ /* 0x000fe20000000000 */
[----:B------:R-:W-:Y:S01]  /*a860*/  IMAD.MOV.U32 R66, RZ, RZ, 0x20 ;  /* 0x00000020ff427424 */ /* 0x000fe200078e00ff */
[----:B------:R-:W3:Y:S01]  /*a870*/  LDCU.U8 UR26, c[0x0][0x621] ;  /* 0x0000c420ff1a77ac */ /* 0x000ee20008000000 */
[----:B------:R-:W-:Y:S01]  /*a880*/  IMAD.SHL.U32 R72, R72, 0x200000, RZ ;  /* 0x0020000048487824 */ /* 0x000fe200078e00ff */
[----:B------:R-:W-:Y:S01]  /*a890*/  LEA R71, R2, UR7, 0x2 ;  /* 0x0000000702477c11 */ /* 0x000fe2000f8e10ff */
[----:B------:R-:W-:Y:S01]  /*a8a0*/  IMAD.MOV.U32 R3, RZ, RZ, RZ ;  /* 0x000000ffff037224 */ /* 0x000fe200078e00ff */
[----:B------:R-:W4:Y:S01]  /*a8b0*/  LDCU UR8, c[0x0][0x618] ;  /* 0x0000c300ff0877ac */ /* 0x000f220008000800 */
[----:B------:R-:W-:Y:S01]  /*a8c0*/  SEL R66, R66, 0xffffffe0, !P2 ;  /* 0xffffffe042427807 */ /* 0x000fe20005000000 */
[----:B------:R-:W-:Y:S01]  /*a8d0*/  IMAD.MOV.U32 R73, RZ, RZ, 0x1 ;  /* 0x00000001ff497424 */ /* 0x000fe200078e00ff */
[----:B------:R-:W-:Y:S01]  /*a8e0*/  SEL R65, R65, 0xfffffff0, !P1 ;  /* 0xfffffff041417807 */ /* 0x000fe20004800000 */
[----:B------:R-:W-:Y:S01]  /*a8f0*/  UIADD3 UR5, UPT, UPT, -UR12, URZ, URZ ;  /* 0x000000ff0c057290 */ /* 0x000fe2000fffe1ff */
[C---:B------:R-:W-:Y:S01]  /*a900*/  IADD3 R69, PT, PT, R75.reuse, R66, RZ ;  /* 0x000000424b457210 */ /* 0x040fe20007ffe0ff */
[----:B------:R-:W-:Y:S01]  /*a910*/  ULOP3.LUT UR4, UR76, 0x3, URZ, 0xc0, !UPT ;  /* 0x000000034c047892 */ /* 0x000fe2000f8ec0ff */
[C---:B------:R-:W-:Y:S01]  /*a920*/  IMAD.IADD R66, R74.reuse, 0x1, R66 ;  /* 0x000000014a427824 */ /* 0x040fe200078e0242 */
[----:B------:R-:W-:Y:S01]  /*a930*/  IADD3 R70, PT, PT, R75, R65, RZ ;  /* 0x000000414b467210 */ /* 0x000fe20007ffe0ff */
[----:B------:R-:W-:Y:S01]  /*a940*/  IMAD.IADD R67, R74, 0x1, R65 ;  /* 0x000000014a437824 */ /* 0x000fe200078e0241 */
[----:B--2---:R-:W-:Y:S01]  /*a950*/  UIMAD UR5, UR6, UR5, UR65 ;  /* 0x00000005060572a4 */ /* 0x004fe2000f8e0241 */
[C---:B------:R-:W-:Y:S01]  /*a960*/  IMAD.IADD R68, R65.reuse, 0x1, R69 ;  /* 0x0000000141447824 */ /* 0x040fe200078e0245 */
[----:B------:R-:W-:Y:S01]  /*a970*/  UIADD3 UR21, UPT, UPT, UR4, 0x7, URZ ;  /* 0x0000000704157890 */ /* 0x000fe2000fffe0ff */
[----:B------:R-:W-:Y:S01]  /*a980*/  IADD3 R65, PT, PT, R65, R66, RZ ;  /* 0x0000004241417210 */ /* 0x000fe20007ffe0ff */
[----:B---3--:R-:W-:-:S02]  /*a990*/  USHF.R.U32.HI UR13, URZ, UR26, UR13 ;  /* 0x0000001aff0d7299 */ /* 0x008fc4000801160d */
[----:B------:R-:W-:Y:S01]  /*a9a0*/  UIADD3 UR19, UPT, UPT, UR4, 0x3, URZ ;  /* 0x0000000304137890 */ /* 0x000fe2000fffe0ff */
[----:B------:R-:W-:Y:S01]  /*a9b0*/  MOV R64, UR5 ;  /* 0x0000000500407c02 */ /* 0x000fe20008000f00 */
[----:B-1----:R-:W-:Y:S02]  /*a9c0*/  USHF.L.U32 UR20, UR20, 0x7, URZ ;  /* 0x0000000714147899 */ /* 0x002fe400080006ff */
[----:B------:R-:W-:Y:S01]  /*a9d0*/  UIADD3 UR4, UPT, UPT, -UR13, URZ, URZ ;  /* 0x000000ff0d047290 */ /* 0x000fe2000fffe1ff */
[----:B------:R-:W1:Y:S02]  /*a9e0*/  S2UR UR27, SR_CgaSize ;  /* 0x00000000001b79c3 */ /* 0x000e640000008a00 */
[----:B-1----:R-:W-:-:S12]  /*a9f0*/  UIMAD UR27, UR27, -0xa0, URZ ;  /* 0xffffff601b1b78a4 */ /* 0x002fd8000f8e02ff */
[----:B------:R-:W1:Y:S01]  /*aa00*/  LDCU UR27, c[0x0][UR27+0x2c0] ;  /* 0x000058001b1b77ac */ /* 0x000e620008000800 */
[----:B------:R-:W-:Y:S01]  /*aa10*/  UIADD3 UR22, UPT, UPT, -UR18, URZ, URZ ;  /* 0x000000ff12167290 */ /* 0x000fe2000fffe1ff */
[----:B------:R-:W2:Y:S01]  /*aa20*/  LDCU.64 UR24, c[0x0][0x358] ;  /* 0x00006b00ff1877ac */ /* 0x000ea20008000a00 */
[----:B------:R-:W-:Y:S02]  /*aa30*/  ULOP3.LUT UR20, UR20, 0x80, URZ, 0xc0, !UPT ;  /* 0x0000008014147892 */ /* 0x000fe4000f8ec0ff */
[----:B----4-:R-:W-:-:S12]  /*aa40*/  UIMAD UR12, UR8, UR4, UR12 ;  /* 0x00000004080c72a4 */ /* 0x010fd8000f8e020c */
.L_x_97:
[----:B------:R-:W-:Y:S01]  /*aa50*/  MOV R36, UR19 ;  /* 0x0000001300247c02 */ /* 0x000fe20008000f00 */
[----:B------:R-:W-:Y:S01]  /*aa60*/  UISETP.GE.AND UP0, UPT, UR18, 0x1, UPT ;  /* 0x000000011200788c */ /* 0x000fe2000bf06270 */
[----:B------:R-:W-:Y:S02]  /*aa70*/  MOV R0, 0x1 ;  /* 0x0000000100007802 */ /* 0x000fe40000000f00 */
[----:B------:R-:W-:Y:S01]  /*aa80*/  MOV R76, UR21 ;  /* 0x00000015004c7c02 */ /* 0x000fe20008000f00 */
[----:B------:R3:W-:Y:S06]  /*aa90*/  BAR.SYNC.DEFER_BLOCKING R36, 0x40 ;  /* 0x000100240000751d */ /* 0x0007ec0000010000 */
[----:B------:R3:W-:Y:S02]  /*aaa0*/  SYNCS.ARRIVE.TRANS64.ART0 RZ, [UR7+0x390], R0 ;  /* 0x00039000ffff79a7 */ /* 0x0007e40008500007 */
[----:B------:R3:W-:Y:S06]  /*aab0*/  BAR.SYNC.DEFER_BLOCKING R76, 0x40 ;  /* 0x0001004c0000751d */ /* 0x0007ec0000010000 */
[----:B-----5:R-:W-:Y:S05]  /*aac0*/  BRA.U !UP0, `(.L_x_89) ;  /* 0x0000000508a87547 */ /* 0x020fea000b800000 */
[----:B------:R-:W-:Y:S01]  /*aad0*/  UMOV UR6, UR22 ;  /* 0x0000001600067c82 */ /* 0x000fe20008000000 */
.L_x_92:
[----:B----4-:R4:W-:Y:S06]  /*aae0*/  BAR.SYNC.DEFER_BLOCKING R36, 0x40 ;  /* 0x000100240000751d */ /* 0x0109ec0000010000 */
[----:B------:R-:W5:Y:S02]  /*aaf0*/  LDS R37, [R71+0x3ec] ;  /* 0x0003ec0047257984 */ /* 0x000f640000000800 */
[----:B-----5:R-:W-:-:S13]  /*ab00*/  FSETP.GEU.AND P0, PT, R37, 1, PT ;  /* 0x3f8000002500780b */ /* 0x020fda0003f0e000 */
[----:B---3--:R-:W-:-:S04]  /*ab10*/  VOTE.ANY R4, PT, !P0 ;  /* 0x0000000000047806 */ /* 0x008fc800040e0100 */
[----:B------:R-:W-:-:S13]  /*ab20*/  ISETP.NE.AND P0, PT, R4, RZ, PT ;  /* 0x000000ff0400720c */ /* 0x000fda0003f05270 */
[----:B----4-:R-:W-:Y:S05]  /*ab30*/  @!P0 BRA `(.L_x_90) ;  /* 0x0000000000ac8947 */ /* 0x010fea0003800000 */
[C---:B------:R-:W-:Y:S02]  /*ab40*/  R2UR UR4, R72.reuse ;  /* 0x00000000480472ca */ /* 0x040fe400000e0000 */
[----:B------:R-:W-:-:S11]  /*ab50*/  R2UR UR5, R72 ;  /* 0x00000000480572ca */ /* 0x000fd600000e0000 */
[----:B------:R-:W4:Y:S02]  /*ab60*/  LDTM.x16 R20, tmem[UR4+0x100] ;  /* 0x00010004001479ee */ /* 0x000f240008240000 */
[-C--:B----4-:R-:W-:Y:S02]  /*ab70*/  FMUL2 R20, R20.F32x2.HI_LO, R37.reuse.F32 ;  /* 0x000000251414724a */ /* 0x090fe40001000000 */
[-C--:B------:R-:W-:Y:S02]  /*ab80*/  FMUL2 R22, R22.F32x2.HI_LO, R37.reuse.F32 ;  /* 0x000000251616724a */ /* 0x080fe40001000000 */
[-C--:B------:R-:W-:Y:S02]  /*ab90*/  FMUL2 R24, R24.F32x2.HI_LO, R37.reuse.F32 ;  /* 0x000000251818724a */ /* 0x080fe40001000000 */
[-C--:B------:R-:W-:Y:S02]  /*aba0*/  FMUL2 R26, R26.F32x2.HI_LO, R37.reuse.F32 ;  /* 0x000000251a1a724a */ /* 0x080fe40001000000 */
[----:B------:R-:W-:-:S02]  /*abb0*/  FMUL2 R28, R28.F32x2.HI_LO, R37.F32 ;  /* 0x000000251c1c724a */ /* 0x000fc40001000000 */
[-C--:B------:R-:W-:Y:S02]  /*abc0*/  FMUL2 R30, R30.F32x2.HI_LO, R37.reuse.F32 ;  /* 0x000000251e1e724a */ /* 0x080fe40001000000 */
[-C--:B------:R-:W-:Y:S02]  /*abd0*/  FMUL2 R32, R32.F32x2.HI_LO, R37.reuse.F32 ;  /* 0x000000252020724a */ /* 0x080fe40001000000 */
[----:B------:R-:W-:-:S04]  /*abe0*/  FMUL2 R34, R34.F32x2.HI_LO, R37.F32 ;  /* 0x000000252222724a */ /* 0x000fc80001000000 */
[----:B------:R-:W-:Y:S01]  /*abf0*/  STTM.x16 tmem[UR5+0x100], R20 ;  /* 0x00010014000079ed */ /* 0x000fe20008240005 */
        /* <DEDUP_REMOVED lines=29> */
[----:B------:R4:W-:Y:S01]  /*add0*/  STTM.x16 tmem[UR4+0x130], R4 ;  /* 0x00013004000079ed */ /* 0x0009e20008240004 */
[----:B------:R-:W5:Y:S02]  /*ade0*/  FENCE.VIEW.ASYNC.T ;  /* 0x00000000000073c6 */ /* 0x000f640000000200 */
.L_x_90:
[----:B-----5:R5:W-:Y:S01]  /*adf0*/  SYNCS.ARRIVE.TRANS64.RED.ART0 RZ, [UR11], R0 ;  /* 0x00000000ffff79a7 */ /* 0x020be2000850040b */
[----:B------:R-:W-:-:S04]  /*ae00*/  UIADD3 UR6, UPT, UPT, UR6, 0x1, URZ ;  /* 0x0000000106067890 */ /* 0x000fc8000fffe0ff */
[----:B------:R-:W-:Y:S01]  /*ae10*/  UISETP.NE.AND UP0, UPT, UR6, URZ, UPT ;  /* 0x000000ff0600728c */ /* 0x000fe2000bf05270 */
[----:B------:R5:W-:Y:S01]  /*ae20*/  SYNCS.ARRIVE.TRANS64.ART0 RZ, [UR7+0x398], R0 ;  /* 0x00039800ffff79a7 */ /* 0x000be20008500007 */
[----:B------:R5:W-:Y:S06]  /*ae30*/  BAR.SYNC.DEFER_BLOCKING R76, 0x40 ;  /* 0x0001004c0000751d */ /* 0x000bec0000010000 */
[----:B------:R-:W3:Y:S02]  /*ae40*/  LDS R37, [R71+0x5ec] ;  /* 0x0005ec0047257984 */ /* 0x000ee40000000800 */
[----:B---3--:R-:W-:-:S13]  /*ae50*/  FSETP.GEU.AND P0, PT, R37, 1, PT ;  /* 0x3f8000002500780b */ /* 0x008fda0003f0e000 */
[----:B----4-:R-:W-:-:S04]  /*ae60*/  VOTE.ANY R4, PT, !P0 ;  /* 0x0000000000047806 */ /* 0x010fc800040e0100 */
[----:B------:R-:W-:-:S13]  /*ae70*/  ISETP.NE.AND P0, PT, R4, RZ, PT ;  /* 0x000000ff0400720c */ /* 0x000fda0003f05270 */
[----:B-----5:R-:W-:Y:S05]  /*ae80*/  @!P0 BRA `(.L_x_91) ;  /* 0x0000000000ac8947 */ /* 0x020fea0003800000 */
[C---:B------:R-:W-:Y:S02]  /*ae90*/  R2UR UR4, R72.reuse ;  /* 0x00000000480472ca */ /* 0x040fe400000e0000 */
[----:B------:R-:W-:-:S11]  /*aea0*/  R2UR UR5, R72 ;  /* 0x00000000480572ca */ /* 0x000fd600000e0000 */
[----:B------:R-:W3:Y:S02]  /*aeb0*/  LDTM.x16 R20, tmem[UR4+0x140] ;  /* 0x00014004001479ee */ /* 0x000ee40008240000 */
[-C--:B---3--:R-:W-:Y:S02]  /*aec0*/  FMUL2 R20, R20.F32x2.HI_LO, R37.reuse.F32 ;  /* 0x000000251414724a */ /* 0x088fe40001000000 */
        /* <DEDUP_REMOVED lines=38> */
[----:B------:R-:W4:Y:S02]  /*b130*/  FENCE.VIEW.ASYNC.T ;  /* 0x00000000000073c6 */ /* 0x000f240000000200 */
.L_x_91:
[----:B----4-:R4:W-:Y:S01]  /*b140*/  SYNCS.ARRIVE.TRANS64.RED.ART0 RZ, [UR10], R0 ;  /* 0x00000000ffff79a7 */ /* 0x0109e2000850040a */
[----:B------:R4:W-:Y:S01]  /*b150*/  SYNCS.ARRIVE.TRANS64.ART0 RZ, [UR7+0x390], R0 ;  /* 0x00039000ffff79a7 */ /* 0x0009e20008500007 */
[----:B------:R-:W-:Y:S05]  /*b160*/  BRA.U UP0, `(.L_x_92) ;  /* 0xfffffff9005c7547 */ /* 0x000fea000b83ffff */
.L_x_89:
[----:B------:R5:W-:Y:S01]  /*b170*/  SYNCS.ARRIVE.TRANS64.ART0 RZ, [UR7+0x398], R0 ;  /* 0x00039800ffff79a7 */ /* 0x000be20008500007 */
[----:B------:R5:W-:Y:S01]  /*b180*/  BAR.SYNC.DEFER_BLOCKING R36, 0x40 ;  /* 0x000100240000751d */ /* 0x000be20000010000 */
[----:B------:R-:W-:Y:S02]  /*b190*/  SHF.L.U32 R79, R3, 0x1f, RZ ;  /* 0x0000001f034f7819 */ /* 0x000fe400000006ff */
[----:B------:R-:W-:-:S03]  /*b1a0*/  SHF.L.U32 R80, R73, 0x1f, RZ ;  /* 0x0000001f49507819 */ /* 0x000fc600000006ff */
[----:B------:R5:W3:Y:S04]  /*b1b0*/  LDS R78, [R71+0x3ec] ;  /* 0x0003ec00474e7984 */ /* 0x000ae80000000800 */
[----:B------:R5:W4:Y:S01]  /*b1c0*/  LDS R77, [R71+0x7ec] ;  /* 0x0007ec00474d7984 */ /* 0x000b220000000800 */
[----:B------:R5:W-:Y:S01]  /*b1d0*/  SYNCS.ARRIVE.TRANS64.ART0 RZ, [UR7+0x390], R0 ;  /* 0x00039000ffff79a7 */ /* 0x000be20008500007 */
[----:B------:R-:W2:Y:S02]  /*b1e0*/  SYNCS.PHASECHK.TRANS64.TRYWAIT P0, [UR7+0x360], R79 ;  /* 0x0003604fff0075a7 */ /* 0x000ea40008001107 */
[----:B--2345:R-:W-:Y:S05]  /*b1f0*/  @!P0 BRA `(.L_x_93) ;  /* 0x0000002000bc8947 */ /* 0x03cfea0003800000 */
.L_x_168:
[----:B------:R-:W3:Y:S01]  /*b200*/  SYNCS.PHASECHK.TRANS64.TRYWAIT P0, [UR7+0x3b0], R80 ;  /* 0x0003b050ff0075a7 */ /* 0x000ee20008001107 */
[----:B------:R-:W-:Y:S02]  /*b210*/  R2UR UR4, R72 ;  /* 0x00000000480472ca */ /* 0x000fe400000e0000 */
[----:B------:R-:W-:Y:S01]  /*b220*/  FSETP.NE.AND P2, PT, R78, RZ, PT ;  /* 0x000000ff4e00720b */ /* 0x000fe20003f45000 */
[----:B---3--:R-:W-:-:S12]  /*b230*/  @!P0 BRA `(.L_x_94) ;  /* 0x0000002000cc8947 */ /* 0x008fd80003800000 */
.L_x_170:
[----:B------:R-:W3:Y:S01]  /*b240*/  LDTM.x32 R32, tmem[UR4+0x100] ;  /* 0x00010004002079ee */ /* 0x000ee200082c0000 */
[----:B--2---:R-:W-:Y:S02]  /*b250*/  FSEL R81, R78, 1, P2 ;  /* 0x3f8000004e517808 */ /* 0x004fe40001000000 */
[----:B------:R-:W-:-:S04]  /*b260*/  R2UR UR4, R72 ;  /* 0x00000000480472ca */ /* 0x000fc800000e0000 */
[----:B------:R-:W3:Y:S02]  /*b270*/  MUFU.RCP R81, R81 ;  /* 0x0000005100517308 */ /* 0x000ee40000001000 */
[-C--:B---3--:R-:W-:Y:S02]  /*b280*/  FMUL2 R34, R34.F32x2.HI_LO, R81.reuse.F32 ;  /* 0x000000512222724a */ /* 0x088fe40001000000 */
[-C--:B------:R-:W-:Y:S02]  /*b290*/  FMUL2 R32, R32.F32x2.HI_LO, R81.reuse.F32 ;  /* 0x000000512020724a */ /* 0x080fe40001000000 */
[-C--:B------:R-:W-:Y:S01]  /*b2a0*/  FMUL2 R38, R38.F32x2.HI_LO, R81.reuse.F32 ;  /* 0x000000512626724a */ /* 0x080fe20001000000 */
[----:B------:R-:W-:Y:S01]  /*b2b0*/  F2FP.SATFINITE.E4M3.F32.PACK_AB_MERGE_C R82, R35, R34, RZ ;  /* 0x000000222352723e */ /* 0x000fe200048070ff */
[-C--:B------:R-:W-:Y:S01]  /*b2c0*/  FMUL2 R36, R36.F32x2.HI_LO, R81.reuse.F32 ;  /* 0x000000512424724a */ /* 0x080fe20001000000 */
[----:B------:R-:W-:Y:S01]  /*b2d0*/  F2FP.SATFINITE.E4M3.F32.PACK_AB_MERGE_C R83, R33, R32, RZ ;  /* 0x000000202153723e */ /* 0x000fe200048070ff */
[-C--:B------:R-:W-:Y:S01]  /*b2e0*/  FMUL2 R42, R42.F32x2.HI_LO, R81.reuse.F32 ;  /* 0x000000512a2a724a */ /* 0x080fe20001000000 */
[----:B------:R-:W2:Y:S01]  /*b2f0*/  LDTM.x32 R4, tmem[UR4+0x120] ;  /* 0x00012004000479ee */ /* 0x000ea200082c0000 */
[-C--:B------:R-:W-:Y:S01]  /*b300*/  FMUL2 R40, R40.F32x2.HI_LO, R81.reuse.F32 ;  /* 0x000000512828724a */ /* 0x080fe20001000000 */
[----:B------:R-:W-:Y:S01]  /*b310*/  F2FP.SATFINITE.E4M3.F32.PACK_AB_MERGE_C R38, R39, R38, RZ ;  /* 0x000000262726723e */ /* 0x000fe200048070ff */
        /* <DEDUP_REMOVED lines=20> */
[-C--:B--2---:R-:W-:Y:S01]  /*b460*/  FMUL2 R4, R4.F32x2.HI_LO, R81.reuse.F32 ;  /* 0x000000510404724a */ /* 0x084fe20001000000 */
        /* <DEDUP_REMOVED lines=29> */
[----:B------:R-:W-:Y:S01]  /*b640*/  FMUL2 R34, R34.F32x2.HI_LO, R81.F32 ;  /* 0x000000512222724a */ /* 0x000fe20001000000 */
[----:B------:R-:W-:-:S02]  /*b650*/  F2FP.SATFINITE.E4M3.F32.PACK_AB_MERGE_C R30, R31, R30, RZ ;  /* 0x0000001e1f1e723e */ /* 0x000fc400048070ff */
[----:B------:R-:W-:Y:S02]  /*b660*/  F2FP.SATFINITE.E4M3.F32.PACK_AB_MERGE_C R29, R29, R28, RZ ;  /* 0x0000001c1d1d723e */ /* 0x000fe400048070ff */
[----:B------:R-:W-:Y:S02]  /*b670*/  F2FP.SATFINITE.E4M3.F32.PACK_AB_MERGE_C R34, R35, R34, RZ ;  /* 0x000000222322723e */ /* 0x000fe400048070ff */
[----:B------:R-:W-:Y:S02]  /*b680*/  F2FP.SATFINITE.E4M3.F32.PACK_AB_MERGE_C R33, R33, R32, RZ ;  /* 0x000000202121723e */ /* 0x000fe400048070ff */
[----:B------:R-:W-:Y:S02]  /*b690*/  PRMT R16, R83, 0x5410, R82 ;  /* 0x0000541053107816 */ /* 0x000fe40000000052 */
[----:B------:R-:W-:Y:S02]  /*b6a0*/  PRMT R17, R37, 0x5410, R38 ;  /* 0x0000541025117816 */ /* 0x000fe40000000026 */
[----:B------:R-:W-:-:S02]  /*b6b0*/  PRMT R18, R41, 0x5410, R42 ;  /* 0x0000541029127816 */ /* 0x000fc4000000002a */
[----:B------:R-:W-:Y:S02]  /*b6c0*/  PRMT R19, R45, 0x5410, R46 ;  /* 0x000054102d137816 */ /* 0x000fe4000000002e */
[----:B------:R-:W-:Y:S02]  /*b6d0*/  PRMT R12, R49, 0x5410, R50 ;  /* 0x00005410310c7816 */ /* 0x000fe40000000032 */
[----:B------:R-:W-:Y:S01]  /*b6e0*/  PRMT R13, R53, 0x5410, R54 ;  /* 0x00005410350d7816 */ /* 0x000fe20000000036 */
[----:B------:R2:W-:Y:S01]  /*b6f0*/  STS.128 [R75], R16 ;  /* 0x000000104b007388 */ /* 0x0005e20000000c00 */
[----:B------:R-:W-:Y:S02]  /*b700*/  PRMT R14, R57, 0x5410, R58 ;  /* 0x00005410390e7816 */ /* 0x000fe4000000003a */
[----:B------:R-:W-:Y:S02]  /*b710*/  PRMT R15, R61, 0x5410, R62 ;  /* 0x000054103d0f7816 */ /* 0x000fe4000000003e */
[----:B------:R-:W-:-:S02]  /*b720*/  PRMT R9, R9, 0x5410, R10 ;  /* 0x0000541009097816 */ /* 0x000fc4000000000a */
[----:B------:R-:W-:Y:S01]  /*b730*/  PRMT R8, R5, 0x5410, R6 ;  /* 0x0000541005087816 */ /* 0x000fe20000000006 */
[----:B------:R2:W-:Y:S01]  /*b740*/  STS.128 [R70], R12 ;  /* 0x0000000c46007388 */ /* 0x0005e20000000c00 */
[----:B------:R-:W-:Y:S02]  /*b750*/  PRMT R10, R7, 0x5410, R4 ;  /* 0x00005410070a7816 */ /* 0x000fe40000000004 */
[----:B------:R-:W-:Y:S02]  /*b760*/  PRMT R11, R36, 0x5410, R11 ;  /* 0x00005410240b7816 */ /* 0x000fe4000000000b */
[----:B------:R-:W-:Y:S02]  /*b770*/  PRMT R4, R21, 0x5410, R22 ;  /* 0x0000541015047816 */ /* 0x000fe40000000016 */
[----:B------:R-:W-:Y:S01]  /*b780*/  PRMT R5, R25, 0x5410, R26 ;  /* 0x0000541019057816 */ /* 0x000fe2000000001a */
[----:B------:R2:W-:Y:S01]  /*b790*/  STS.128 [R69], R8 ;  /* 0x0000000845007388 */ /* 0x0005e20000000c00 */
[----:B------:R-:W-:-:S02]  /*b7a0*/  PRMT R6, R29, 0x5410, R30 ;  /* 0x000054101d067816 */ /* 0x000fc4000000001e */
[----:B------:R-:W-:-:S05]  /*b7b0*/  PRMT R7, R33, 0x5410, R34 ;  /* 0x0000541021077816 */ /* 0x000fca0000000022 */
[----:B------:R2:W-:Y:S01]  /*b7c0*/  STS.128 [R68], R4 ;  /* 0x0000000444007388 */ /* 0x0005e20000000c00 */
[----:B------:R3:W-:Y:S06]  /*b7d0*/  MEMBAR.ALL.CTA ;  /* 0x0000000000007992 */ /* 0x0007ec0000008000 */
[----:B---3--:R-:W3:Y:S02]  /*b7e0*/  FENCE.VIEW.ASYNC.S ;  /* 0x00000000000073c6 */ /* 0x008ee40000000000 */
[----:B---3--:R2:W-:Y:S01]  /*b7f0*/  SYNCS.ARRIVE.TRANS64.RED.ART0 RZ, [UR11], R0 ;  /* 0x00000000ffff79a7 */ /* 0x0085e2000850040b */
[----:B------:R2:W-:Y:S01]  /*b800*/  SYNCS.ARRIVE.TRANS64.ART0 RZ, [UR7+0x3a0], R0 ;  /* 0x0003a000ffff79a7 */ /* 0x0005e20008500007 */
[----:B------:R2:W-:Y:S06]  /*b810*/  BAR.SYNC.DEFER_BLOCKING R76, 0x40 ;  /* 0x0001004c0000751d */ /* 0x0005ec0000010000 */
[----:B------:R2:W3:Y:S04]  /*b820*/  LDS R82, [R71+0x5ec] ;  /* 0x0005ec0047527984 */ /* 0x0004e80000000800 */
[----:B------:R2:W4:Y:S01]  /*b830*/  LDS R81, [R71+0x9ec] ;  /* 0x0009ec0047517984 */ /* 0x0005220000000800 */
[----:B------:R2:W-:Y:S01]  /*b840*/  SYNCS.ARRIVE.TRANS64.ART0 RZ, [UR7+0x398], R0 ;  /* 0x00039800ffff79a7 */ /* 0x0005e20008500007 */
[----:B------:R-:W5:Y:S02]  /*b850*/  SYNCS.PHASECHK.TRANS64.TRYWAIT P0, [UR7+0x368], R79 ;  /* 0x0003684fff0075a7 */ /* 0x000f640008001107 */
[----:B--2345:R-:W-:Y:S05]  /*b860*/  @!P0 BRA `(.L_x_95) ;  /* 0x0000001c005c8947 */ /* 0x03cfea0003800000 */
.L_x_172:
[----:B------:R-:W3:Y:S01]  /*b870*/  SYNCS.PHASECHK.TRANS64.TRYWAIT P0, [UR7+0x3b8], R80 ;  /* 0x0003b850ff0075a7 */ /* 0x000ee20008001107 */
[----:B------:R-:W-:-:S04]  /*b880*/  FSETP.NE.AND P5, PT, R82, RZ, PT ;  /* 0x000000ff5200720b */ /* 0x000fc80003fa5000 */
[----:B------:R-:W-:-:S06]  /*b890*/  FSEL R76, R82, 1, P5 ;  /* 0x3f800000524c7808 */ /* 0x000fcc0002800000 */
[----:B------:R-:W4:Y:S02]  /*b8a0*/  MUFU.RCP R76, R76 ;  /* 0x0000004c004c7308 */ /* 0x000f240000001000 */
[----:B---34-:R-:W-:Y:S05]  /*b8b0*/  @!P0 BRA `(.L_x_96) ;  /* 0x0000001c00688947 */ /* 0x018fea0003800000 */
.L_x_174:
[----:B------:R-:W-:Y:S01]  /*b8c0*/  R2UR UR4, R72 ;  /* 0x00000000480472ca */ /* 0x000fe200000e0000 */
[----:B------:R-:W3:Y:S01]  /*b8d0*/  LDCU UR5, c[0x0][0x380] ;  /* 0x00007000ff0577ac */ /* 0x000ee20008000800 */
[----:B------:R-:W4:Y:S01]  /*b8e0*/  @P2 MUFU.LG2 R78, R78 ;  /* 0x0000004e004e2308 */ /* 0x000f220000000c00 */
[----:B------:R-:W-:Y:S01]  /*b8f0*/  LOP3.LUT R73, R73, 0x1, RZ, 0x3c, !PT ;  /* 0x0000000149497812 */ /* 0x000fe200078e3cff */
[----:B------:R-:W5:Y:S01]  /*b900*/  LDCU.64 UR8, c[0x0][0x3c8] ;  /* 0x00007900ff0877ac */ /* 0x000f620008000a00 */
[----:B------:R-:W-:Y:S01]  /*b910*/  LOP3.LUT R3, R3, 0x1, RZ, 0x3c, !PT ;  /* 0x0000000103037812 */ /* 0x000fe200078e3cff */
[----:B------:R-:W2:Y:S04]  /*b920*/  LDCU.64 UR14, c[0x0][0x3d0] ;  /* 0x00007a00ff0e77ac */ /* 0x000ea80008000a00 */
[----:B------:R-:W1:Y:S03]  /*b930*/  @P5 MUFU.LG2 R82, R82 ;  /* 0x0000005200525308 */ /* 0x000e660000000c00 */
[----:B------:R-:W2:Y:S01]  /*b940*/  LDTM.x32 R28, tmem[UR4+0x140] ;  /* 0x00014004001c79ee */ /* 0x000ea200082c0000 */
[----:B------:R-:W2:Y:S01]  /*b950*/  LDCU UR23, c[0x0][0x610] ;  /* 0x0000c200ff1777ac */ /* 0x000ea20008000800 */
[----:B------:R-:W2:Y:S01]  /*b960*/  LDCU.U8 UR29, c[0x0][0x614] ;  /* 0x0000c280ff1d77ac */ /* 0x000ea20008000000 */
[----:B----4-:R-:W-:Y:S01]  /*b970*/  @P2 FADD R78, R78, -8 ;  /* 0xc10000004e4e2421 */ /* 0x010fe20000000000 */
[----:B-1----:R-:W-:Y:S01]  /*b980*/  UIADD3 UR65, UPT, UPT, UR27, UR65, URZ ;  /* 0x000000411b417290 */ /* 0x002fe2000fffe0ff */
[----:B------:R-:W1:Y:S01]  /*b990*/  LDCU.64 UR16, c[0x0][0x618] ;  /* 0x0000c300ff1077ac */ /* 0x000e620008000a00 */
[----:B------:R-:W-:Y:S01]  /*b9a0*/  @P5 FADD R82, R82, -8 ;  /* 0xc100000052525421 */ /* 0x000fe20000000000 */
[----:B--2---:R-:W-:-:S02]  /*b9b0*/  FMUL2 R30, R30.F32x2.HI_LO, R76.F32 ;  /* 0x0000004c1e1e724a */ /* 0x004fc40001000000 */
[-C--:B------:R-:W-:Y:S02]  /*b9c0*/  FMUL2 R28, R28.F32x2.HI_LO, R76.reuse.F32 ;  /* 0x0000004c1c1c724a */ /* 0x080fe40001000000 */
[----:B------:R-:W-:Y:S01]  /*b9d0*/  FMUL2 R60, R34.F32x2.HI_LO, R76.F32 ;  /* 0x0000004c223c724a */ /* 0x000fe20001000000 */
[----:B------:R-:W-:Y:S01]  /*b9e0*/  F2FP.SATFINITE.E4M3.F32.PACK_AB_MERGE_C R79, R31, R30, RZ ;  /* 0x0000001e1f4f723e */ /* 0x000fe200048070ff */
[----:B------:R-:W-:Y:S01]  /*b9f0*/  FMUL2 R62, R32.F32x2.HI_LO, R76.F32 ;  /* 0x0000004c203e724a */ /* 0x000fe20001000000 */
[----:B------:R-:W-:Y:S01]  /*ba00*/  F2FP.SATFINITE.E4M3.F32.PACK_AB_MERGE_C R80, R29, R28, RZ ;  /* 0x0000001c1d50723e */ /* 0x000fe200048070ff */
[-C--:B------:R-:W-:Y:S01]  /*ba10*/  FMUL2 R38, R38.F32x2.HI_LO, R76.reuse.F32 ;  /* 0x0000004c2626724a */ /* 0x080fe20001000000 */
[----:B------:R-:W2:Y:S01]  /*ba20*/  LDTM.x32 R4, tmem[UR4+0x160] ;  /* 0x00016004000479ee */ /* 0x000ea200082c0000 */
[----:B------:R-:W-:Y:S01]  /*ba30*/  FMUL2 R36, R36.F32x2.HI_LO, R76.F32 ;  /* 0x0000004c2424724a */ /* 0x000fe20001000000 */
[----:B------:R-:W-:Y:S01]  /*ba40*/  F2FP.SATFINITE.E4M3.F32.PACK_AB_MERGE_C R60, R61, R60, RZ ;  /* 0x0000003c3d3c723e */ /* 0x000fe200048070ff */
        /* <DEDUP_REMOVED lines=20> */
[----:B------:R-:W-:Y:S01]  /*bb90*/  USHF.R.S32.HI UR4, URZ, 0x1f, UR12 ;  /* 0x0000001fff047899 */ /* 0x000fe2000801140c */
[----:B--2---:R-:W-:Y:S01]  /*bba0*/  FMUL2 R4, R4.F32x2.HI_LO, R76.F32 ;  /* 0x0000004c0404724a */ /* 0x004fe20001000000 */
        /* <DEDUP_REMOVED lines=31> */
[----:B-----5:R-:W-:Y:S01]  /*bda0*/  UIMAD UR6, UR4, UR8, URZ ;  /* 0x00000008040672a4 */ /* 0x020fe2000f8e02ff */
[----:B------:R-:W-:-:S02]  /*bdb0*/  F2FP.SATFINITE.E4M3.F32.PACK_AB_MERGE_C R29, R29, R28, RZ ;  /* 0x0000001c1d1d723e */ /* 0x000fc400048070ff */
[----:B------:R-:W-:Y:S02]  /*bdc0*/  F2FP.SATFINITE.E4M3.F32.PACK_AB_MERGE_C R34, R35, R34, RZ ;  /* 0x000000222322723e */ /* 0x000fe400048070ff */
[----:B------:R-:W-:Y:S02]  /*bdd0*/  F2FP.SATFINITE.E4M3.F32.PACK_AB_MERGE_C R33, R33, R32, RZ ;  /* 0x000000202121723e */ /* 0x000fe400048070ff */
[----:B------:R-:W-:Y:S02]  /*bde0*/  PRMT R16, R80, 0x5410, R79 ;  /* 0x0000541050107816 */ /* 0x000fe4000000004f */
[----:B------:R-:W-:Y:S02]  /*bdf0*/  PRMT R17, R63, 0x5410, R60 ;  /* 0x000054103f117816 */ /* 0x000fe4000000003c */
[----:B------:R-:W-:Y:S02]  /*be00*/  PRMT R18, R37, 0x5410, R38 ;  /* 0x0000541025127816 */ /* 0x000fe40000000026 */
[----:B------:R-:W-:-:S02]  /*be10*/  PRMT R19, R41, 0x5410, R42 ;  /* 0x0000541029137816 */ /* 0x000fc4000000002a */
[----:B------:R-:W-:Y:S02]  /*be20*/  PRMT R12, R45, 0x5410, R46 ;  /* 0x000054102d0c7816 */ /* 0x000fe4000000002e */
[----:B------:R-:W-:Y:S01]  /*be30*/  PRMT R13, R49, 0x5410, R50 ;  /* 0x00005410310d7816 */ /* 0x000fe20000000032 */
[----:B------:R2:W-:Y:S01]  /*be40*/  STS.128 [R74], R16 ;  /* 0x000000104a007388 */ /* 0x0005e20000000c00 */
[----:B------:R-:W-:Y:S02]  /*be50*/  PRMT R14, R53, 0x5410, R54 ;  /* 0x00005410350e7816 */ /* 0x000fe40000000036 */
[----:B------:R-:W-:Y:S02]  /*be60*/  PRMT R15, R57, 0x5410, R58 ;  /* 0x00005410390f7816 */ /* 0x000fe4000000003a */
[----:B------:R-:W-:Y:S02]  /*be70*/  PRMT R9, R9, 0x5410, R10 ;  /* 0x0000541009097816 */ /* 0x000fe4000000000a */
[----:B------:R-:W-:Y:S01]  /*be80*/  PRMT R8, R5, 0x5410, R6 ;  /* 0x0000541005087816 */ /* 0x000fe20000000006 */
[----:B------:R-:W-:Y:S01]  /*be90*/  STS.128 [R67], R12 ;  /* 0x0000000c43007388 */ /* 0x000fe20000000c00 */
[----:B------:R-:W-:-:S02]  /*bea0*/  PRMT R10, R7, 0x5410, R4 ;  /* 0x00005410070a7816 */ /* 0x000fc40000000004 */
[----:B------:R-:W-:Y:S02]  /*beb0*/  PRMT R11, R36, 0x5410, R11 ;  /* 0x00005410240b7816 */ /* 0x000fe4000000000b */
[----:B------:R-:W-:Y:S02]  /*bec0*/  PRMT R4, R21, 0x5410, R22 ;  /* 0x0000541015047816 */ /* 0x000fe40000000016 */
[----:B------:R-:W-:Y:S01]  /*bed0*/  PRMT R5, R25, 0x5410, R26 ;  /* 0x0000541019057816 */ /* 0x000fe2000000001a */
[----:B------:R4:W-:Y:S01]  /*bee0*/  STS.128 [R66], R8 ;  /* 0x0000000842007388 */ /* 0x0009e20000000c00 */
[----:B------:R-:W-:Y:S02]  /*bef0*/  PRMT R6, R29, 0x5410, R30 ;  /* 0x000054101d067816 */ /* 0x000fe4000000001e */
[----:B------:R-:W-:Y:S02]  /*bf00*/  PRMT R7, R33, 0x5410, R34 ;  /* 0x0000541021077816 */ /* 0x000fe40000000022 */
[----:B------:R-:W-:-:S02]  /*bf10*/  LEA R39, R64, UR20, 0x9 ;  /* 0x0000001440277c11 */ /* 0x000fc4000f8e48ff */
[----:B------:R-:W5:Y:S01]  /*bf20*/  LDC R64, c[0x0][0x60c] ;  /* 0x00018300ff407b82 */ /* 0x000f620000000800 */
[----:B------:R1:W-:Y:S01]  /*bf30*/  STS.128 [R65], R4 ;  /* 0x0000000441007388 */ /* 0x0003e20000000c00 */
[C---:B---3--:R-:W-:Y:S01]  /*bf40*/  IADD3 R61, PT, PT, -R39.reuse, UR5, RZ ;  /* 0x00000005273d7c10 */ /* 0x048fe2000fffe1ff */
[----:B------:R-:W-:Y:S01]  /*bf50*/  VIADD R43, R39, 0x100 ;  /* 0x00000100272b7836 */ /* 0x000fe20000000000 */
[----:B------:R3:W-:Y:S06]  /*bf60*/  MEMBAR.ALL.CTA ;  /* 0x0000000000007992 */ /* 0x0007ec0000008000 */
[----:B---3--:R-:W3:Y:S01]  /*bf70*/  FENCE.VIEW.ASYNC.S ;  /* 0x00000000000073c6 */ /* 0x008ee20000000000 */
[----:B------:R-:W-:-:S02]  /*bf80*/  ISETP.GT.AND P4, PT, R61, R2, PT ;  /* 0x000000023d00720c */ /* 0x000fc40003f84270 */
[----:B------:R-:W-:Y:S01]  /*bf90*/  IADD3 R47, PT, PT, -R43, UR5, RZ ;  /* 0x000000052b2f7c10 */ /* 0x000fe2000fffe1ff */
[----:B--2---:R-:W2:Y:S01]  /*bfa0*/  @P2 LDC R18, c[0x0][0x600] ;  /* 0x00018000ff122b82 */ /* 0x004ea20000000800 */
[----:B------:R-:W-:Y:S02]  /*bfb0*/  UIMAD.WIDE.U32 UR4, UR12, UR8, URZ ;  /* 0x000000080c0472a5 */ /* 0x000fe4000f8e00ff */
[----:B------:R-:W-:Y:S01]  /*bfc0*/  ISETP.GT.AND P3, PT, R47, R2, PT ;  /* 0x000000022f00720c */ /* 0x000fe20003f64270 */
[----:B------:R-:W-:Y:S02]  /*bfd0*/  UIMAD UR12, UR12, UR9, UR6 ;  /* 0x000000090c0c72a4 */ /* 0x000fe4000f8e0206 */
[----:B------:R-:W-:Y:S02]  /*bfe0*/  USHF.R.S32.HI UR6, URZ, 0x1f, UR13 ;  /* 0x0000001fff067899 */ /* 0x000fe4000801140d */
[----:B------:R-:W-:Y:S02]  /*bff0*/  UIADD3 UR5, UPT, UPT, UR5, UR12, URZ ;  /* 0x0000000c05057290 */ /* 0x000fe4000fffe0ff */
[----:B------:R-:W5:Y:S01]  /*c000*/  @P4 LDC.64 R16, c[0x0][0x3b0] ;  /* 0x0000ec00ff104b82 */ /* 0x000f620000000a00 */
[----:B------:R-:W-:-:S02]  /*c010*/  UIMAD UR6, UR6, UR14, URZ ;  /* 0x0000000e060672a4 */ /* 0x000fc4000f8e02ff */
[----:B------:R-:W-:Y:S02]  /*c020*/  UIMAD.WIDE.U32 UR4, UR13, UR14, UR4 ;  /* 0x0000000e0d0472a5 */ /* 0x000fe4000f8e0004 */
[----:B------:R-:W-:Y:S01]  /*c030*/  UIMAD UR12, UR13, UR15, UR6 ;  /* 0x0000000f0d0c72a4 */ /* 0x000fe2000f8e0206 */
[----:B----4-:R-:W-:Y:S01]  /*c040*/  @P4 SHF.R.S32.HI R8, RZ, 0x1f, R39 ;  /* 0x0000001fff084819 */ /* 0x010fe20000011427 */
[----:B------:R-:W-:Y:S02]  /*c050*/  UIMAD.WIDE.U32 UR8, UR65, UR23, URZ ;  /* 0x00000017410872a5 */ /* 0x000fe4000f8e00ff */
[----:B------:R-:W-:Y:S01]  /*c060*/  UIADD3 UR8, UPT, UPT, UR5, UR12, URZ ;  /* 0x0000000c05087290 */ /* 0x000fe2000fffe0ff */
[----:B---3--:R-:W-:Y:S01]  /*c070*/  SYNCS.ARRIVE.TRANS64.RED.ART0 RZ, [UR10], R0 ;  /* 0x00000000ffff79a7 */ /* 0x008fe2000850040a */
[----:B------:R-:W-:Y:S01]  /*c080*/  @P4 IADD3 R39, P1, P0, R39, UR4, R2 ;  /* 0x0000000427274c10 */ /* 0x000fe2000f83e002 */
[----:B------:R-:W-:Y:S01]  /*c090*/  UIADD3 UR6, UPT, UPT, UR65, -UR9, URZ ;  /* 0x8000000941067290 */ /* 0x000fe2000fffe0ff */
[----:B-1----:R-:W-:Y:S01]  /*c0a0*/  @P3 SHF.R.S32.HI R7, RZ, 0x1f, R43 ;  /* 0x0000001fff073819 */ /* 0x002fe2000001142b */
[----:B--2---:R-:W-:Y:S01]  /*c0b0*/  @P2 FFMA R18, R77, R18, R78 ;  /* 0x000000124d122223 */ /* 0x004fe2000000004e */
[----:B------:R-:W-:Y:S01]  /*c0c0*/  @P4 IADD3.X R8, PT, PT, R8, UR8, RZ, P1, P0 ;  /* 0x0000000808084c10 */ /* 0x000fe20008fe04ff */
[----:B------:R-:W-:Y:S01]  /*c0d0*/  USHF.R.U32.HI UR6, URZ, UR29, UR6 ;  /* 0x0000001dff067299 */ /* 0x000fe20008011606 */
[----:B------:R-:W-:Y:S01]  /*c0e0*/  @P3 IADD3 R43, P1, P0, R43, UR4, R2 ;  /* 0x000000042b2b3c10 */ /* 0x000fe2000f83e002 */
[----:B------:R1:W-:Y:S01]  /*c0f0*/  SYNCS.ARRIVE.TRANS64.ART0 RZ, [UR7+0x3a8], R0 ;  /* 0x0003a800ffff79a7 */ /* 0x0003e20008500007 */
[----:B------:R-:W-:-:S02]  /*c100*/  IMAD.MOV.U32 R6, RZ, RZ, -0x800000 ;  /* 0xff800000ff067424 */ /* 0x000fc400078e00ff */
[----:B------:R-:W-:Y:S01]  /*c110*/  @P2 FMUL R6, R18, 0.69314718246459960938 ;  /* 0x3f31721812062820 */ /* 0x000fe20000400000 */
[----:B------:R-:W2:Y:S01]  /*c120*/  LDCU.U8 UR29, c[0x0][0x620] ;  /* 0x0000c400ff1d77ac */ /* 0x000ea20008000000 */
[----:B------:R-:W-:Y:S02]  /*c130*/  @P3 IADD3.X R10, PT, PT, R7, UR8, RZ, P1, P0 ;  /* 0x00000008070a3c10 */ /* 0x000fe40008fe04ff */
[C---:B-----5:R-:W-:Y:S01]  /*c140*/  @P4 LEA R16, P2, R39.reuse, R16, 0x2 ;  /* 0x0000001027104211 */ /* 0x060fe200078410ff */
[----:B------:R-:W-:Y:S01]  /*c150*/  UIADD3 UR5, UPT, UPT, UR9, UR6, URZ ;  /* 0x0000000609057290 */ /* 0x000fe2000fffe0ff */
[----:B------:R-:W3:Y:S01]  /*c160*/  @P3 LDC.64 R4, c[0x0][0x3b0] ;  /* 0x0000ec00ff043b82 */ /* 0x000ee20000000a00 */
[----:B------:R-:W4:Y:S01]  /*c170*/  LDCU UR8, c[0x0][0x624] ;  /* 0x0000c480ff0877ac */ /* 0x000f220008000800 */
[----:B------:R-:W-:Y:S01]  /*c180*/  @P4 LEA.HI.X R17, R39, R17, R8, 0x2, P2 ;  /* 0x0000001127114211 */ /* 0x000fe200010f1408 */
[----:B------:R-:W-:Y:S01]  /*c190*/  IMAD.MOV.U32 R8, RZ, RZ, -0x800000 ;  /* 0xff800000ff087424 */ /* 0x000fe200078e00ff */
[----:B------:R-:W-:-:S03]  /*c1a0*/  USHF.R.U32.HI UR6, URZ, UR28, UR5 ;  /* 0x0000001cff067299 */ /* 0x000fc60008011605 */
[----:B------:R5:W-:Y:S01]  /*c1b0*/  @P4 STG.E desc[UR24][R16.64], R6 ;  /* 0x0000000610004986 */ /* 0x000be2000c101918 */
[----:B------:R-:W-:Y:S02]  /*c1c0*/  UIMAD.WIDE.U32 UR4, UR6, UR17, URZ ;  /* 0x00000011060472a5 */ /* 0x000fe4000f8e00ff */
[----:B------:R-:W-:Y:S02]  /*c1d0*/  IMAD R7, RZ, RZ, -UR6 ;  /* 0x80000006ff077e24 */ /* 0x000fe4000f8e02ff */
[----:B------:R-:W-:Y:S01]  /*c1e0*/  UIADD3 UR4, UPT, UPT, UR6, -UR5, URZ ;  /* 0x8000000506047290 */ /* 0x000fe2000fffe0ff */
[----:B-1----:R-:W1:Y:S01]  /*c1f0*/  @P5 LDC R0, c[0x0][0x600] ;  /* 0x00018000ff005b82 */ /* 0x002e620000000800 */
[----:B------:R-:W-:Y:S02]  /*c200*/  IMAD R64, R64, R7, UR65 ;  /* 0x0000004140407e24 */ /* 0x000fe4000f8e0207 */
[----:B--2---:R-:W-:Y:S02]  /*c210*/  USHF.R.U32.HI UR4, URZ, UR29, UR4 ;  /* 0x0000001dff047299 */ /* 0x004fe40008011604 */
[----:B----4-:R-:W-:-:S02]  /*c220*/  UISETP.GE.AND UP0, UPT, UR65, UR8, UPT ;  /* 0x000000084100728c */ /* 0x010fc4000bf06270 */
[----:B------:R-:W-:Y:S01]  /*c230*/  UIADD3 UR4, UPT, UPT, UR5, UR4, URZ ;  /* 0x0000000405047290 */ /* 0x000fe2000fffe0ff */
[----:B---3--:R-:W-:-:S03]  /*c240*/  @P3 LEA R4, P0, R43, R4, 0x2 ;  /* 0x000000042b043211 */ /* 0x008fc600078010ff */
[----:B------:R-:W-:Y:S01]  /*c250*/  USHF.R.U32.HI UR13, URZ, UR26, UR4 ;  /* 0x0000001aff0d7299 */ /* 0x000fe20008011604 */
[----:B------:R-:W-:-:S03]  /*c260*/  @P3 LEA.HI.X R5, R43, R5, R10, 0x2, P0 ;  /* 0x000000052b053211 */ /* 0x000fc600000f140a */
[----:B------:R-:W-:-:S04]  /*c270*/  UIADD3 UR4, UPT, UPT, -UR13, URZ, URZ ;  /* 0x000000ff0d047290 */ /* 0x000fc8000fffe1ff */
[----:B------:R-:W-:Y:S01]  /*c280*/  UIMAD UR12, UR16, UR4, UR6 ;  /* 0x00000004100c72a4 */ /* 0x000fe2000f8e0206 */
[----:B-1----:R-:W-:-:S04]  /*c290*/  @P5 FFMA R0, R81, R0, R82 ;  /* 0x0000000051005223 */ /* 0x002fc80000000052 */
[----:B------:R-:W-:-:S05]  /*c2a0*/  @P5 FMUL R8, R0, 0.69314718246459960938 ;  /* 0x3f31721800085820 */ /* 0x000fca0000400000 */
[----:B------:R5:W-:Y:S01]  /*c2b0*/  @P3 STG.E desc[UR24][R4.64], R8 ;  /* 0x0000000804003986 */ /* 0x000be2000c101918 */
[----:B------:R-:W-:Y:S05]  /*c2c0*/  BRA.U !UP0, `(.L_x_97) ;  /* 0xffffffe508e07547 */ /* 0x000fea000b83ffff */
.L_x_88:
[----:B------:R-:W-:-:S04]  /*c2d0*/  SHF.L.U32 R2, R73, 0x1f, RZ ;  /* 0x0000001f49027819 */ /* 0x000fc800000006ff */
[----:B------:R-:W1:Y:S02]  /*c2e0*/  SYNCS.PHASECHK.TRANS64.TRYWAIT P0, [UR7+0x3b8], R2 ;  /* 0x0003b802ff0075a7 */ /* 0x000e640008001107 */
[----:B-1----:R-:W-:Y:S05]  /*c2f0*/  @!P0 BRA `(.L_x_98) ;  /* 0x0000001000f88947 */ /* 0x002fea0003800000 */
.L_x_176:
[----:B------:R-:W-:Y:S06]  /*c300*/  BAR.ARV 0x2, 0x1a0 ;  /* 0x0086800000007b1d */ /* 0x000fec0000002000 */
[----:B------:R-:W-:Y:S05]  /*c310*/  BRA `(.L_x_99) ;  /* 0x0000000000347947 */ /* 0x000fea0003800000 */
.L_x_87:
[----:B------:R-:W-:Y:S05]  /*c320*/  BRA.U UP0, `(.L_x_100) ;  /* 0x00000001002c7547 */ /* 0x000fea000b800000 */
[----:B-1----:R-:W1:Y:S01]  /*c330*/  S2UR UR4, SR_CgaCtaId ;  /* 0x00000000000479c3 */ /* 0x002e620000008800 */
        /* <DEDUP_REMOVED lines=8> */
[----:B-1----:R1:W4:Y:S01]  /*c3c0*/  SYNCS.EXCH.64 URZ, [UR6+0x3e0], UR4 ;  /* 0x0003e00406ff75b2 */ /* 0x0023220008000100 */
[----:B------:R-:W-:Y:S01]  /*c3d0*/  NOP ;  /* 0x0000000000007918 */ /* 0x000fe20000000000 */
.L_x_100:
[----:B------:R-:W-:Y:S01]  /*c3e0*/  NOP ;  /* 0x0000000000007918 */ /* 0x000fe20000000000 */
.L_x_99:
[----:B------:R-:W-:-:S09]  /*c3f0*/  UISETP.NE.AND UP0, UPT, UR76, 0xc, UPT ;  /* 0x0000000c4c00788c */ /* 0x000fd2000bf05270 */
        /* <DEDUP_REMOVED lines=12> */
.L_x_101:
[----:B------:R-:W-:Y:S01]  /*c4c0*/  NOP ;  /* 0x0000000000007918 */ /* 0x000fe20000000000 */
[----:B-1----:R-:W-:Y:S05]  /*c4d0*/  EXIT ;  /* 0x000000000000794d */ /* 0x002fea0003800000 */
.L_x_14:
[----:B------:R-:W-:Y:S02]  /*c4e0*/  MOV R2, UR4 ;  /* 0x0000000400027c02 */ /* 0x000fe40008000f00 */
[----:B------:R-:W-:-:S07]  /*c4f0*/  MOV R7, R6 ;  /* 0x0000000600077202 */ /* 0x000fce0000000f00 */
.L_x_102:
[----:B--2---:R2:W3:Y:S02]  /*c500*/  SYNCS.PHASECHK.TRANS64.TRYWAIT P0, [R2+URZ+0x1a0], R7 ;  /* 0x0001a007020075a7 */ /* 0x0044e400080011ff */
[----:B---3--:R-:W-:Y:S05]  /*c510*/  @!P0 NANOSLEEP.SYNCS 0x989680 ;  /* 0x009896800000895d */ /* 0x008fea0003900000 */
[----:B------:R-:W3:Y:S02]  /*c520*/  @!P0 SYNCS.PHASECHK.TRANS64 P0, [R2+URZ+0x1a0], R7 ;  /* 0x0001a007020085a7 */ /* 0x000ee400080010ff */
[----:B---3--:R-:W-:Y:S05]  /*c530*/  @!P0 BRA `(.L_x_102) ;  /* 0xfffffffc00f08947 */ /* 0x008fea000383ffff */
[----:B------:R-:W-:Y:S05]  /*c540*/  BRA `(.L_x_103) ;  /* 0xffffff4c00ac7947 */ /* 0x000fea000383ffff */
.L_x_16:
[----:B--23--:R-:W-:Y:S02]  /*c550*/  MOV R2, UR14 ;  /* 0x0000000e00027c02 */ /* 0x00cfe40008000f00 */
[-C--:B------:R-:W-:Y:S02]  /*c560*/  MOV R6, R3.reuse ;  /* 0x0000000300067202 */ /* 0x080fe40000000f00 */
[----:B------:R-:W-:-:S07]  /*c570*/  MOV R7, R3 ;  /* 0x0000000300077202 */ /* 0x000fce0000000f00 */
.L_x_104:
[----:B--2---:R2:W3:Y:S02]  /*c580*/  SYNCS.PHASECHK.TRANS64.TRYWAIT P0, [R2+URZ+0x10], R7 ;  /* 0x00001007020075a7 */ /* 0x0044e400080011ff */
[----:B---3--:R-:W-:Y:S05]  /*c590*/  @!P0 NANOSLEEP.SYNCS 0x989680 ;  /* 0x009896800000895d */ /* 0x008fea0003900000 */
[----:B------:R-:W3:Y:S02]  /*c5a0*/  @!P0 SYNCS.PHASECHK.TRANS64 P0, [R2+URZ+0x10], R7 ;  /* 0x00001007020085a7 */ /* 0x000ee400080010ff */
[----:B---3--:R-:W-:Y:S05]  /*c5b0*/  @!P0 BRA `(.L_x_104) ;  /* 0xfffffffc00f08947 */ /* 0x008fea000383ffff */
[----:B------:R-:W-:Y:S05]  /*c5c0*/  BRA `(.L_x_105) ;  /* 0xffffff4c00dc7947 */ /* 0x000fea000383ffff */
.L_x_18:
[----:B---34-:R-:W-:Y:S02]  /*c5d0*/  MOV R2, UR14 ;  /* 0x0000000e00027c02 */ /* 0x018fe40008000f00 */
[-C--:B------:R-:W-:Y:S02]  /*c5e0*/  MOV R6, R3.reuse ;  /* 0x0000000300067202 */ /* 0x080fe40000000f00 */
[----:B------:R-:W-:-:S07]  /*c5f0*/  MOV R7, R3 ;  /* 0x0000000300077202 */ /* 0x000fce0000000f00 */
.L_x_106:
[----:B--2---:R2:W3:Y:S02]  /*c600*/  SYNCS.PHASECHK.TRANS64.TRYWAIT P0, [R2+URZ+0x18], R7 ;  /* 0x00001807020075a7 */ /* 0x0044e400080011ff */
[----:B---3--:R-:W-:Y:S05]  /*c610*/  @!P0 NANOSLEEP.SYNCS 0x989680 ;  /* 0x009896800000895d */ /* 0x008fea0003900000 */
[----:B------:R-:W3:Y:S02]  /*c620*/  @!P0 SYNCS.PHASECHK.TRANS64 P0, [R2+URZ+0x18], R7 ;  /* 0x00001807020085a7 */ /* 0x000ee400080010ff */
[----:B---3--:R-:W-:Y:S05]  /*c630*/  @!P0 BRA `(.L_x_106) ;  /* 0xfffffffc00f08947 */ /* 0x008fea000383ffff */
[----:B------:R-:W-:Y:S05]  /*c640*/  BRA `(.L_x_107) ;  /* 0xffffff4c00f87947 */ /* 0x000fea000383ffff */
.L_x_20:
[----:B----45:R-:W-:Y:S02]  /*c650*/  MOV R2, UR4 ;  /* 0x0000000400027c02 */ /* 0x030fe40008000f00 */
[-C--:B------:R-:W-:Y:S02]  /*c660*/  MOV R6, R3.reuse ;  /* 0x0000000300067202 */ /* 0x080fe40000000f00 */
[----:B------:R-:W-:-:S07]  /*c670*/  MOV R7, R3 ;  /* 0x0000000300077202 */ /* 0x000fce0000000f00 */
.L_x_108:
[----:B--2---:R2:W3:Y:S02]  /*c680*/  SYNCS.PHASECHK.TRANS64.TRYWAIT P0, [R2+URZ+0x1a0], R7 ;  /* 0x0001a007020075a7 */ /* 0x0044e400080011ff */
[----:B---3--:R-:W-:Y:S05]  /*c690*/  @!P0 NANOSLEEP.SYNCS 0x989680 ;  /* 0x009896800000895d */ /* 0x008fea0003900000 */
[----:B------:R-:W3:Y:S02]  /*c6a0*/  @!P0 SYNCS.PHASECHK.TRANS64 P0, [R2+URZ+0x1a0], R7 ;  /* 0x0001a007020085a7 */ /* 0x000ee400080010ff */
[----:B---3--:R-:W-:Y:S05]  /*c6b0*/  @!P0 BRA `(.L_x_108) ;  /* 0xfffffffc00f08947 */ /* 0x008fea000383ffff */
[----:B------:R-:W-:Y:S05]  /*c6c0*/  BRA `(.L_x_109) ;  /* 0xffffff5000307947 */ /* 0x000fea000383ffff */
.L_x_23:
[----:B------:R-:W-:Y:S02]  /*c6d0*/  MOV R3, UR4 ;  /* 0x0000000400037c02 */ /* 0x000fe40008000f00 */
[-C--:B------:R-:W-:Y:S02]  /*c6e0*/  MOV R6, R2.reuse ;  /* 0x0000000200067202 */ /* 0x080fe40000000f00 */
[----:B------:R-:W-:-:S07]  /*c6f0*/  MOV R7, R2 ;  /* 0x0000000200077202 */ /* 0x000fce0000000f00 */
.L_x_110:
[----:B--2---:R2:W3:Y:S02]  /*c700*/  SYNCS.PHASECHK.TRANS64.TRYWAIT P0, [R3+URZ+0x1a0], R7 ;  /* 0x0001a007030075a7 */ /* 0x0044e400080011ff */
[----:B---3--:R-:W-:Y:S05]  /*c710*/  @!P0 NANOSLEEP.SYNCS 0x989680 ;  /* 0x009896800000895d */ /* 0x008fea0003900000 */
[----:B------:R-:W3:Y:S02]  /*c720*/  @!P0 SYNCS.PHASECHK.TRANS64 P0, [R3+URZ+0x1a0], R7 ;  /* 0x0001a007030085a7 */ /* 0x000ee400080010ff */
[----:B---3--:R-:W-:Y:S05]  /*c730*/  @!P0 BRA `(.L_x_110) ;  /* 0xfffffffc00f08947 */ /* 0x008fea000383ffff */
[----:B------:R-:W-:Y:S05]  /*c740*/  BRA `(.L_x_111) ;  /* 0xffffff5000b87947 */ /* 0x000fea000383ffff */
.L_x_25:
[----:B--2---:R-:W-:Y:S02]  /*c750*/  MOV R2, UR5 ;  /* 0x0000000500027c02 */ /* 0x004fe40008000f00 */
[-C--:B------:R-:W-:Y:S02]  /*c760*/  MOV R6, R3.reuse ;  /* 0x0000000300067202 */ /* 0x080fe40000000f00 */
[----:B------:R-:W-:-:S07]  /*c770*/  MOV R7, R3 ;  /* 0x0000000300077202 */ /* 0x000fce0000000f00 */
.L_x_112:
[----:B--2---:R2:W3:Y:S02]  /*c780*/  SYNCS.PHASECHK.TRANS64.TRYWAIT P0, [R2+URZ+0x1a0], R7 ;  /* 0x0001a007020075a7 */ /* 0x0044e400080011ff */
[----:B---3--:R-:W-:Y:S05]  /*c790*/  @!P0 NANOSLEEP.SYNCS 0x989680 ;  /* 0x009896800000895d */ /* 0x008fea0003900000 */
[----:B------:R-:W3:Y:S02]  /*c7a0*/  @!P0 SYNCS.PHASECHK.TRANS64 P0, [R2+URZ+0x1a0], R7 ;  /* 0x0001a007020085a7 */ /* 0x000ee400080010ff */
[----:B---3--:R-:W-:Y:S05]  /*c7b0*/  @!P0 BRA `(.L_x_112) ;  /* 0xfffffffc00f08947 */ /* 0x008fea000383ffff */
[----:B------:R-:W-:Y:S05]  /*c7c0*/  BRA `(.L_x_113) ;  /* 0xffffff5000c47947 */ /* 0x000fea000383ffff */
.L_x_29:
[----:B------:R-:W-:Y:S02]  /*c7d0*/  MOV R2, UR5 ;  /* 0x0000000500027c02 */ /* 0x000fe40008000f00 */
[----:B------:R-:W-:-:S07]  /*c7e0*/  MOV R7, R6 ;  /* 0x0000000600077202 */ /* 0x000fce0000000f00 */
.L_x_114:
[----:B-1----:R1:W2:Y:S02]  /*c7f0*/  SYNCS.PHASECHK.TRANS64.TRYWAIT P0, [R2+URZ+0x1a0], R7 ;  /* 0x0001a007020075a7 */ /* 0x0022a400080011ff */
[----:B--2---:R-:W-:Y:S05]  /*c800*/  @!P0 NANOSLEEP.SYNCS 0x989680 ;  /* 0x009896800000895d */ /* 0x004fea0003900000 */
[----:B------:R-:W2:Y:S02]  /*c810*/  @!P0 SYNCS.PHASECHK.TRANS64 P0, [R2+URZ+0x1a0], R7 ;  /* 0x0001a007020085a7 */ /* 0x000ea400080010ff */
[----:B--2---:R-:W-:Y:S05]  /*c820*/  @!P0 BRA `(.L_x_114) ;  /* 0xfffffffc00f08947 */ /* 0x004fea000383ffff */
[----:B------:R-:W-:Y:S05]  /*c830*/  BRA `(.L_x_115) ;  /* 0xffffff6000747947 */ /* 0x000fea000383ffff */
.L_x_31:
[----:B------:R-:W-:Y:S02]  /*c840*/  MOV R2, UR4 ;  /* 0x0000000400027c02 */ /* 0x000fe40008000f00 */
[----:B------:R-:W-:-:S07]  /*c850*/  MOV R5, R4 ;  /* 0x0000000400057202 */ /* 0x000fce0000000f00 */
.L_x_116:
[----:B-1----:R1:W2:Y:S02]  /*c860*/  SYNCS.PHASECHK.TRANS64.TRYWAIT P0, [R2+URZ+0x18], R5 ;  /* 0x00001805020075a7 */ /* 0x0022a400080011ff */
[----:B--2---:R-:W-:Y:S05]  /*c870*/  @!P0 NANOSLEEP.SYNCS 0x989680 ;  /* 0x009896800000895d */ /* 0x004fea0003900000 */
[----:B------:R-:W2:Y:S02]  /*c880*/  @!P0 SYNCS.PHASECHK.TRANS64 P0, [R2+URZ+0x18], R5 ;  /* 0x00001805020085a7 */ /* 0x000ea400080010ff */
[----:B--2---:R-:W-:Y:S05]  /*c890*/  @!P0 BRA `(.L_x_116) ;  /* 0xfffffffc00f08947 */ /* 0x004fea000383ffff */
[----:B------:R-:W-:Y:S05]  /*c8a0*/  BRA `(.L_x_117) ;  /* 0xffffff6000787947 */ /* 0x000fea000383ffff */
.L_x_33:
[----:B-1----:R-:W-:Y:S02]  /*c8b0*/  MOV R2, UR4 ;  /* 0x0000000400027c02 */ /* 0x002fe40008000f00 */
[----:B------:R-:W-:-:S07]  /*c8c0*/  MOV R5, R4 ;  /* 0x0000000400057202 */ /* 0x000fce0000000f00 */
.L_x_118:
[----:B-1----:R1:W2:Y:S02]  /*c8d0*/  SYNCS.PHASECHK.TRANS64.TRYWAIT P0, [R2+URZ+0x18], R5 ;  /* 0x00001805020075a7 */ /* 0x0022a400080011ff */
[----:B--2---:R-:W-:Y:S05]  /*c8e0*/  @!P0 NANOSLEEP.SYNCS 0x989680 ;  /* 0x009896800000895d */ /* 0x004fea0003900000 */
[----:B------:R-:W2:Y:S02]  /*c8f0*/  @!P0 SYNCS.PHASECHK.TRANS64 P0, [R2+URZ+0x18], R5 ;  /* 0x00001805020085a7 */ /* 0x000ea400080010ff */
[----:B--2---:R-:W-:Y:S05]  /*c900*/  @!P0 BRA `(.L_x_118) ;  /* 0xfffffffc00f08947 */ /* 0x004fea000383ffff */
[----:B------:R-:W-:Y:S05]  /*c910*/  BRA `(.L_x_32) ;  /* 0xffffff60007c7947 */ /* 0x000fea000383ffff */
.L_x_40:
[----:B------:R-:W-:-:S07]  /*c920*/  MOV R11, R10 ;  /* 0x0000000a000b7202 */ /* 0x000fce0000000f00 */
.L_x_119:
[----:B-1----:R1:W2:Y:S02]  /*c930*/  SYNCS.PHASECHK.TRANS64.TRYWAIT P0, [R3+URZ], R11 ;  /* 0x0000000b030075a7 */ /* 0x0022a400080011ff */
[----:B--2---:R-:W-:Y:S05]  /*c940*/  @!P0 NANOSLEEP.SYNCS 0x989680 ;  /* 0x009896800000895d */ /* 0x004fea0003900000 */
[----:B------:R-:W2:Y:S02]  /*c950*/  @!P0 SYNCS.PHASECHK.TRANS64 P0, [R3+URZ], R11 ;  /* 0x0000000b030085a7 */ /* 0x000ea400080010ff */
[----:B--2---:R-:W-:Y:S05]  /*c960*/  @!P0 BRA `(.L_x_119) ;  /* 0xfffffffc00f08947 */ /* 0x004fea000383ffff */
[----:B------:R-:W-:Y:S05]  /*c970*/  BRA `(.L_x_39) ;  /* 0xffffff6400507947 */ /* 0x000fea000383ffff */
.L_x_43:
[----:B------:R-:W-:-:S07]  /*c980*/  MOV R3, R2 ;  /* 0x0000000200037202 */ /* 0x000fce0000000f00 */
.L_x_120:
[----:B-1----:R1:W2:Y:S02]  /*c990*/  SYNCS.PHASECHK.TRANS64.TRYWAIT P0, [R4+URZ], R3 ;  /* 0x00000003040075a7 */ /* 0x0022a400080011ff */
[----:B--2---:R-:W-:Y:S05]  /*c9a0*/  @!P0 NANOSLEEP.SYNCS 0x989680 ;  /* 0x009896800000895d */ /* 0x004fea0003900000 */
[----:B------:R-:W2:Y:S02]  /*c9b0*/  @!P0 SYNCS.PHASECHK.TRANS64 P0, [R4+URZ], R3 ;  /* 0x00000003040085a7 */ /* 0x000ea400080010ff */
[----:B--2---:R-:W-:Y:S05]  /*c9c0*/  @!P0 BRA `(.L_x_120) ;  /* 0xfffffffc00f08947 */ /* 0x004fea000383ffff */
[----:B------:R-:W-:Y:S05]  /*c9d0*/  BRA `(.L_x_42) ;  /* 0xffffff6400c47947 */ /* 0x000fea000383ffff */
.L_x_46:
[----:B------:R-:W-:Y:S02]  /*c9e0*/  MOV R2, UR12 ;  /* 0x0000000c00027c02 */ /* 0x000fe40008000f00 */
[----:B------:R-:W-:-:S07]  /*c9f0*/  MOV R5, R4 ;  /* 0x0000000400057202 */ /* 0x000fce0000000f00 */
.L_x_121:
[----:B-1----:R1:W3:Y:S02]  /*ca00*/  SYNCS.PHASECHK.TRANS64.TRYWAIT P0, [R2+URZ], R5 ;  /* 0x00000005020075a7 */ /* 0x0022e400080011ff */
[----:B---3--:R-:W-:Y:S05]  /*ca10*/  @!P0 NANOSLEEP.SYNCS 0x989680 ;  /* 0x009896800000895d */ /* 0x008fea0003900000 */
[----:B------:R-:W3:Y:S02]  /*ca20*/  @!P0 SYNCS.PHASECHK.TRANS64 P0, [R2+URZ], R5 ;  /* 0x00000005020085a7 */ /* 0x000ee400080010ff */
[----:B---3--:R-:W-:Y:S05]  /*ca30*/  @!P0 BRA `(.L_x_121) ;  /* 0xfffffffc00f08947 */ /* 0x008fea000383ffff */
[----:B------:R-:W-:Y:S05]  /*ca40*/  BRA `(.L_x_122) ;  /* 0xffffff6c00507947 */ /* 0x000fea000383ffff */
.L_x_47:
[----:B------:R-:W-:Y:S02]  /*ca50*/  MOV R6, UR4 ;  /* 0x0000000400067c02 */ /* 0x000fe40008000f00 */
[----:B------:R-:W-:Y:S02]  /*ca60*/  MOV R7, UR4 ;  /* 0x0000000400077c02 */ /* 0x000fe40008000f00 */
[----:B------:R-:W-:-:S07]  /*ca70*/  MOV R2, UR14 ;  /* 0x0000000e00027c02 */ /* 0x000fce0008000f00 */
.L_x_123:
[----:B-1----:R1:W3:Y:S02]  /*ca80*/  SYNCS.PHASECHK.TRANS64.TRYWAIT P0, [R2+URZ+0x20], R7 ;  /* 0x00002007020075a7 */ /* 0x0022e400080011ff */
[----:B---3--:R-:W-:Y:S05]  /*ca90*/  @!P0 NANOSLEEP.SYNCS 0x989680 ;  /* 0x009896800000895d */ /* 0x008fea0003900000 */
[----:B------:R-:W3:Y:S02]  /*caa0*/  @!P0 SYNCS.PHASECHK.TRANS64 P0, [R2+URZ+0x20], R7 ;  /* 0x00002007020085a7 */ /* 0x000ee400080010ff */
[----:B---3--:R-:W-:Y:S05]  /*cab0*/  @!P0 BRA `(.L_x_123) ;  /* 0xfffffffc00f08947 */ /* 0x008fea000383ffff */
[----:B------:R-:W-:Y:S05]  /*cac0*/  BRA `(.L_x_124) ;  /* 0xffffff6c00447947 */ /* 0x000fea000383ffff */
.L_x_48:
[----:B------:R-:W-:Y:S02]  /*cad0*/  MOV R3, UR12 ;  /* 0x0000000c00037c02 */ /* 0x000fe40008000f00 */
[----:B------:R-:W-:-:S07]  /*cae0*/  MOV R5, R4 ;  /* 0x0000000400057202 */ /* 0x000fce0000000f00 */
.L_x_125:
[----:B-1----:R1:W3:Y:S02]  /*caf0*/  SYNCS.PHASECHK.TRANS64.TRYWAIT P0, [R3+URZ+0x8], R5 ;  /* 0x00000805030075a7 */ /* 0x0022e400080011ff */
[----:B---3--:R-:W-:Y:S05]  /*cb00*/  @!P0 NANOSLEEP.SYNCS 0x989680 ;  /* 0x009896800000895d */ /* 0x008fea0003900000 */
[----:B------:R-:W3:Y:S02]  /*cb10*/  @!P0 SYNCS.PHASECHK.TRANS64 P0, [R3+URZ+0x8], R5 ;  /* 0x00000805030085a7 */ /* 0x000ee400080010ff */
[----:B---3--:R-:W-:Y:S05]  /*cb20*/  @!P0 BRA `(.L_x_125) ;  /* 0xfffffffc00f08947 */ /* 0x008fea000383ffff */
[----:B------:R-:W-:Y:S05]  /*cb30*/  BRA `(.L_x_126) ;  /* 0xffffff6c00907947 */ /* 0x000fea000383ffff */
.L_x_50:
[----:B------:R-:W-:Y:S02]  /*cb40*/  MOV R10, UR4 ;  /* 0x00000004000a7c02 */ /* 0x000fe40008000f00 */
[----:B------:R-:W-:Y:S02]  /*cb50*/  MOV R11, UR4 ;  /* 0x00000004000b7c02 */ /* 0x000fe40008000f00 */
[----:B------:R-:W-:Y:S07]  /*cb60*/  MOV R6, UR24 ;  /* 0x0000001800067c02 */ /* 0x000fee0008000f00 */
.L_x_127:
[----:B-1----:R1:W4:Y:S02]  /*cb70*/  SYNCS.PHASECHK.TRANS64.TRYWAIT P0, [R6+URZ], R11 ;  /* 0x0000000b060075a7 */ /* 0x00232400080011ff */
[----:B----4-:R-:W-:Y:S05]  /*cb80*/  @!P0 NANOSLEEP.SYNCS 0x989680 ;  /* 0x009896800000895d */ /* 0x010fea0003900000 */
[----:B------:R-:W4:Y:S02]  /*cb90*/  @!P0 SYNCS.PHASECHK.TRANS64 P0, [R6+URZ], R11 ;  /* 0x0000000b060085a7 */ /* 0x000f2400080010ff */
[----:B----4-:R-:W-:Y:S05]  /*cba0*/  @!P0 BRA `(.L_x_127) ;  /* 0xfffffffc00f08947 */ /* 0x010fea000383ffff */
[----:B------:R-:W-:Y:S05]  /*cbb0*/  BRA `(.L_x_128) ;  /* 0xffffff6c00f47947 */ /* 0x000fea000383ffff */
.L_x_51:
[----:B------:R-:W-:Y:S02]  /*cbc0*/  MOV R15, UR12 ;  /* 0x0000000c000f7c02 */ /* 0x000fe40008000f00 */
[----:B------:R-:W-:Y:S07]  /*cbd0*/  MOV R11, R10 ;  /* 0x0000000a000b7202 */ /* 0x000fee0000000f00 */
.L_x_129:
[----:B-1----:R1:W4:Y:S02]  /*cbe0*/  SYNCS.PHASECHK.TRANS64.TRYWAIT P0, [R15+URZ+0x330], R11 ;  /* 0x0003300b0f0075a7 */ /* 0x00232400080011ff */
[----:B----4-:R-:W-:Y:S05]  /*cbf0*/  @!P0 NANOSLEEP.SYNCS 0x989680 ;  /* 0x009896800000895d */ /* 0x010fea0003900000 */
[----:B------:R-:W4:Y:S02]  /*cc00*/  @!P0 SYNCS.PHASECHK.TRANS64 P0, [R15+URZ+0x330], R11 ;  /* 0x0003300b0f0085a7 */ /* 0x000f2400080010ff */
[----:B----4-:R-:W-:Y:S05]  /*cc10*/  @!P0 BRA `(.L_x_129) ;  /* 0xfffffffc00f08947 */ /* 0x010fea000383ffff */
[----:B------:R-:W-:Y:S05]  /*cc20*/  BRA `(.L_x_130) ;  /* 0xffffff6c00fc7947 */ /* 0x000fea000383ffff */
.L_x_52:
[----:B-1----:R-:W-:Y:S02]  /*cc30*/  MOV R15, UR12 ;  /* 0x0000000c000f7c02 */ /* 0x002fe40008000f00 */
[----:B------:R-:W-:Y:S07]  /*cc40*/  MOV R11, R10 ;  /* 0x0000000a000b7202 */ /* 0x000fee0000000f00 */
.L_x_131:
[----:B-1----:R1:W3:Y:S02]  /*cc50*/  SYNCS.PHASECHK.TRANS64.TRYWAIT P0, [R15+URZ+0x340], R11 ;  /* 0x0003400b0f0075a7 */ /* 0x0022e400080011ff */
[----:B---3--:R-:W-:Y:S05]  /*cc60*/  @!P0 NANOSLEEP.SYNCS 0x989680 ;  /* 0x009896800000895d */ /* 0x008fea0003900000 */
[----:B------:R-:W3:Y:S02]  /*cc70*/  @!P0 SYNCS.PHASECHK.TRANS64 P0, [R15+URZ+0x340], R11 ;  /* 0x0003400b0f0085a7 */ /* 0x000ee400080010ff */
[----:B---3--:R-:W-:Y:S05]  /*cc80*/  @!P0 BRA `(.L_x_131) ;  /* 0xfffffffc00f08947 */ /* 0x008fea000383ffff */
[----:B------:R-:W-:Y:S05]  /*cc90*/  BRA `(.L_x_132) ;  /* 0xffffff70003c7947 */ /* 0x000fea000383ffff */
.L_x_53:
[----:B------:R-:W-:Y:S02]  /*cca0*/  MOV R16, UR4 ;  /* 0x0000000400107c02 */ /* 0x000fe40008000f00 */
[----:B------:R-:W-:Y:S02]  /*ccb0*/  MOV R17, UR4 ;  /* 0x0000000400117c02 */ /* 0x000fe40008000f00 */
[----:B------:R-:W-:Y:S07]  /*ccc0*/  MOV R6, UR18 ;  /* 0x0000001200067c02 */ /* 0x000fee0008000f00 */
.L_x_133:
[----:B---3--:R3:W4:Y:S02]  /*ccd0*/  SYNCS.PHASECHK.TRANS64.TRYWAIT P0, [R6+URZ], R17 ;  /* 0x00000011060075a7 */ /* 0x00872400080011ff */
[----:B----4-:R-:W-:Y:S05]  /*cce0*/  @!P0 NANOSLEEP.SYNCS 0x989680 ;  /* 0x009896800000895d */ /* 0x010fea0003900000 */
[----:B------:R-:W4:Y:S02]  /*ccf0*/  @!P0 SYNCS.PHASECHK.TRANS64 P0, [R6+URZ], R17 ;  /* 0x00000011060085a7 */ /* 0x000f2400080010ff */
[----:B----4-:R-:W-:Y:S05]  /*cd00*/  @!P0 BRA `(.L_x_133) ;  /* 0xfffffffc00f08947 */ /* 0x010fea000383ffff */
[----:B------:R-:W-:Y:S05]  /*cd10*/  BRA `(.L_x_134) ;  /* 0xffffff7000587947 */ /* 0x000fea000383ffff */
.L_x_54:
[----:B------:R-:W-:Y:S02]  /*cd20*/  MOV R8, UR12 ;  /* 0x0000000c00087c02 */ /* 0x000fe40008000f00 */
[----:B-1----:R-:W-:Y:S07]  /*cd30*/  MOV R11, R10 ;  /* 0x0000000a000b7202 */ /* 0x002fee0000000f00 */
.L_x_135:
[----:B-1----:R1:W3:Y:S02]  /*cd40*/  SYNCS.PHASECHK.TRANS64.TRYWAIT P0, [R8+URZ+0x338], R11 ;  /* 0x0003380b080075a7 */ /* 0x0022e400080011ff */
[----:B---3--:R-:W-:Y:S05]  /*cd50*/  @!P0 NANOSLEEP.SYNCS 0x989680 ;  /* 0x009896800000895d */ /* 0x008fea0003900000 */
[----:B------:R-:W3:Y:S02]  /*cd60*/  @!P0 SYNCS.PHASECHK.TRANS64 P0, [R8+URZ+0x338], R11 ;  /* 0x0003380b080085a7 */ /* 0x000ee400080010ff */
[----:B---3--:R-:W-:Y:S05]  /*cd70*/  @!P0 BRA `(.L_x_135) ;  /* 0xfffffffc00f08947 */ /* 0x008fea000383ffff */
[----:B------:R-:W-:Y:S05]  /*cd80*/  BRA `(.L_x_136) ;  /* 0xffffff7000987947 */ /* 0x000fea000383ffff */
.L_x_55:
[----:B------:R-:W-:Y:S02]  /*cd90*/  MOV R7, UR12 ;  /* 0x0000000c00077c02 */ /* 0x000fe40008000f00 */
[----:B-1----:R-:W-:Y:S07]  /*cda0*/  MOV R11, R10 ;  /* 0x0000000a000b7202 */ /* 0x002fee0000000f00 */
.L_x_137:
[----:B-1----:R1:W3:Y:S02]  /*cdb0*/  SYNCS.PHASECHK.TRANS64.TRYWAIT P0, [R7+URZ+0x348], R11 ;  /* 0x0003480b070075a7 */ /* 0x0022e400080011ff */
[----:B---3--:R-:W-:Y:S05]  /*cdc0*/  @!P0 NANOSLEEP.SYNCS 0x989680 ;  /* 0x009896800000895d */ /* 0x008fea0003900000 */
[----:B------:R-:W3:Y:S02]  /*cdd0*/  @!P0 SYNCS.PHASECHK.TRANS64 P0, [R7+URZ+0x348], R11 ;  /* 0x0003480b070085a7 */ /* 0x000ee400080010ff */
[----:B---3--:R-:W-:Y:S05]  /*cde0*/  @!P0 BRA `(.L_x_137) ;  /* 0xfffffffc00f08947 */ /* 0x008fea000383ffff */
[----:B------:R-:W-:Y:S05]  /*cdf0*/  BRA `(.L_x_138) ;  /* 0xffffff7000b47947 */ /* 0x000fea000383ffff */
.L_x_57:
[----:B------:R-:W-:Y:S02]  /*ce00*/  MOV R4, UR4 ;  /* 0x0000000400047c02 */ /* 0x000fe40008000f00 */
[----:B-1----:R-:W-:Y:S02]  /*ce10*/  MOV R5, UR4 ;  /* 0x0000000400057c02 */ /* 0x002fe40008000f00 */
[----:B------:R-:W-:-:S07]  /*ce20*/  MOV R2, UR16 ;  /* 0x0000001000027c02 */ /* 0x000fce0008000f00 */
.L_x_139:
[----:B-1----:R1:W3:Y:S02]  /*ce30*/  SYNCS.PHASECHK.TRANS64.TRYWAIT P0, [R2+URZ+0x20], R5 ;  /* 0x00002005020075a7 */ /* 0x0022e400080011ff */
[----:B---3--:R-:W-:Y:S05]  /*ce40*/  @!P0 NANOSLEEP.SYNCS 0x989680 ;  /* 0x009896800000895d */ /* 0x008fea0003900000 */
[----:B------:R-:W3:Y:S02]  /*ce50*/  @!P0 SYNCS.PHASECHK.TRANS64 P0, [R2+URZ+0x20], R5 ;  /* 0x00002005020085a7 */ /* 0x000ee400080010ff */
[----:B---3--:R-:W-:Y:S05]  /*ce60*/  @!P0 BRA `(.L_x_139) ;  /* 0xfffffffc00f08947 */ /* 0x008fea000383ffff */
[----:B------:R-:W-:Y:S05]  /*ce70*/  BRA `(.L_x_140) ;  /* 0xffffff7400107947 */ /* 0x000fea000383ffff */
.L_x_58:
[----:B------:R-:W-:Y:S02]  /*ce80*/  MOV R4, UR12 ;  /* 0x0000000c00047c02 */ /* 0x000fe40008000f00 */
[-C--:B------:R-:W-:Y:S02]  /*ce90*/  MOV R6, R5.reuse ;  /* 0x0000000500067202 */ /* 0x080fe40000000f00 */
[----:B------:R-:W-:-:S07]  /*cea0*/  MOV R7, R5 ;  /* 0x0000000500077202 */ /* 0x000fce0000000f00 */
.L_x_141:
[----:B-1----:R1:W3:Y:S02]  /*ceb0*/  SYNCS.PHASECHK.TRANS64.TRYWAIT P0, [R4+URZ+0x330], R7 ;  /* 0x00033007040075a7 */ /* 0x0022e400080011ff */
[----:B---3--:R-:W-:Y:S05]  /*cec0*/  @!P0 NANOSLEEP.SYNCS 0x989680 ;  /* 0x009896800000895d */ /* 0x008fea0003900000 */
[----:B------:R-:W3:Y:S02]  /*ced0*/  @!P0 SYNCS.PHASECHK.TRANS64 P0, [R4+URZ+0x330], R7 ;  /* 0x00033007040085a7 */ /* 0x000ee400080010ff */
[----:B---3--:R-:W-:Y:S05]  /*cee0*/  @!P0 BRA `(.L_x_141) ;  /* 0xfffffffc00f08947 */ /* 0x008fea000383ffff */
[----:B------:R-:W-:Y:S05]  /*cef0*/  BRA `(.L_x_142) ;  /* 0xffffff7400147947 */ /* 0x000fea000383ffff */
.L_x_59:
[----:B-1----:R-:W-:Y:S02]  /*cf00*/  MOV R4, UR12 ;  /* 0x0000000c00047c02 */ /* 0x002fe40008000f00 */
[-C--:B------:R-:W-:Y:S02]  /*cf10*/  MOV R6, R5.reuse ;  /* 0x0000000500067202 */ /* 0x080fe40000000f00 */
[----:B------:R-:W-:-:S07]  /*cf20*/  MOV R7, R5 ;  /* 0x0000000500077202 */ /* 0x000fce0000000f00 */
.L_x_143:
[----:B-1----:R1:W3:Y:S02]  /*cf30*/  SYNCS.PHASECHK.TRANS64.TRYWAIT P0, [R4+URZ+0x340], R7 ;  /* 0x00034007040075a7 */ /* 0x0022e400080011ff */
[----:B---3--:R-:W-:Y:S05]  /*cf40*/  @!P0 NANOSLEEP.SYNCS 0x989680 ;  /* 0x009896800000895d */ /* 0x008fea0003900000 */
[----:B------:R-:W3:Y:S02]  /*cf50*/  @!P0 SYNCS.PHASECHK.TRANS64 P0, [R4+URZ+0x340], R7 ;  /* 0x00034007040085a7 */ /* 0x000ee400080010ff */
[----:B---3--:R-:W-:Y:S05]  /*cf60*/  @!P0 BRA `(.L_x_143) ;  /* 0xfffffffc00f08947 */ /* 0x008fea000383ffff */
[----:B------:R-:W-:Y:S05]  /*cf70*/  BRA `(.L_x_144) ;  /* 0xffffff7400647947 */ /* 0x000fea000383ffff */
.L_x_60:
[----:B-1----:R-:W-:Y:S02]  /*cf80*/  MOV R4, UR12 ;  /* 0x0000000c00047c02 */ /* 0x002fe40008000f00 */
[-C--:B------:R-:W-:Y:S02]  /*cf90*/  MOV R6, R5.reuse ;  /* 0x0000000500067202 */ /* 0x080fe40000000f00 */
[----:B------:R-:W-:-:S07]  /*cfa0*/  MOV R7, R5 ;  /* 0x0000000500077202 */ /* 0x000fce0000000f00 */
.L_x_145:
[----:B-1----:R1:W3:Y:S02]  /*cfb0*/  SYNCS.PHASECHK.TRANS64.TRYWAIT P0, [R4+URZ+0x338], R7 ;  /* 0x00033807040075a7 */ /* 0x0022e400080011ff */
[----:B---3--:R-:W-:Y:S05]  /*cfc0*/  @!P0 NANOSLEEP.SYNCS 0x989680 ;  /* 0x009896800000895d */ /* 0x008fea0003900000 */
[----:B------:R-:W3:Y:S02]  /*cfd0*/  @!P0 SYNCS.PHASECHK.TRANS64 P0, [R4+URZ+0x338], R7 ;  /* 0x00033807040085a7 */ /* 0x000ee400080010ff */
[----:B---3--:R-:W-:Y:S05]  /*cfe0*/  @!P0 BRA `(.L_x_145) ;  /* 0xfffffffc00f08947 */ /* 0x008fea000383ffff */
[----:B------:R-:W-:Y:S05]  /*cff0*/  BRA `(.L_x_146) ;  /* 0xffffff7400747947 */ /* 0x000fea000383ffff */
.L_x_61:
[----:B-1----:R-:W-:Y:S02]  /*d000*/  MOV R4, UR12 ;  /* 0x0000000c00047c02 */ /* 0x002fe40008000f00 */
[-C--:B------:R-:W-:Y:S02]  /*d010*/  MOV R6, R5.reuse ;  /* 0x0000000500067202 */ /* 0x080fe40000000f00 */
[----:B------:R-:W-:-:S07]  /*d020*/  MOV R7, R5 ;  /* 0x0000000500077202 */ /* 0x000fce0000000f00 */
.L_x_147:
[----:B-1----:R1:W3:Y:S02]  /*d030*/  SYNCS.PHASECHK.TRANS64.TRYWAIT P0, [R4+URZ+0x348], R7 ;  /* 0x00034807040075a7 */ /* 0x0022e400080011ff */
[----:B---3--:R-:W-:Y:S05]  /*d040*/  @!P0 NANOSLEEP.SYNCS 0x989680 ;  /* 0x009896800000895d */ /* 0x008fea0003900000 */
[----:B------:R-:W3:Y:S02]  /*d050*/  @!P0 SYNCS.PHASECHK.TRANS64 P0, [R4+URZ+0x348], R7 ;  /* 0x00034807040085a7 */ /* 0x000ee400080010ff */
[----:B---3--:R-:W-:Y:S05]  /*d060*/  @!P0 BRA `(.L_x_147) ;  /* 0xfffffffc00f08947 */ /* 0x008fea000383ffff */
[----:B------:R-:W-:Y:S05]  /*d070*/  BRA `(.L_x_148) ;  /* 0xffffff7400a07947 */ /* 0x000fea000383ffff */
.L_x_63:
[----:B------:R-:W-:-:S07]  /*d080*/  MOV R2, UR12 ;  /* 0x0000000c00027c02 */ /* 0x000fce0008000f00 */
.L_x_149:
[----:B-1----:R1:W4:Y:S02]  /*d090*/  SYNCS.PHASECHK.TRANS64.TRYWAIT P0, [R2+URZ+0x3e0], RZ ;  /* 0x0003e0ff020075a7 */ /* 0x00232400080011ff */
[----:B----4-:R-:W-:Y:S05]  /*d0a0*/  @!P0 NANOSLEEP.SYNCS 0x989680 ;  /* 0x009896800000895d */ /* 0x010fea0003900000 */
[----:B------:R-:W4:Y:S02]  /*d0b0*/  @!P0 SYNCS.PHASECHK.TRANS64 P0, [R2+URZ+0x3e0], RZ ;  /* 0x0003e0ff020085a7 */ /* 0x000f2400080010ff */
[----:B----4-:R-:W-:Y:S05]  /*d0c0*/  @!P0 BRA `(.L_x_149) ;  /* 0xfffffffc00f08947 */ /* 0x010fea000383ffff */
[----:B------:R-:W-:Y:S05]  /*d0d0*/  BRA `(.L_x_150) ;  /* 0xffffff78001c7947 */ /* 0x000fea000383ffff */
.L_x_69:
[----:B------:R-:W-:Y:S02]  /*d0e0*/  MOV R2, UR7 ;  /* 0x0000000700027c02 */ /* 0x000fe40008000f00 */
[-C--:B------:R-:W-:Y:S02]  /*d0f0*/  MOV R6, R4.reuse ;  /* 0x0000000400067202 */ /* 0x080fe40000000f00 */
[----:B------:R-:W-:-:S07]  /*d100*/  MOV R7, R4 ;  /* 0x0000000400077202 */ /* 0x000fce0000000f00 */
.L_x_151:
[----:B----4-:R4:W5:Y:S02]  /*d110*/  SYNCS.PHASECHK.TRANS64.TRYWAIT P0, [R2+URZ+0x3a0], R7 ;  /* 0x0003a007020075a7 */ /* 0x01096400080011ff */
[----:B-----5:R-:W-:Y:S05]  /*d120*/  @!P0 NANOSLEEP.SYNCS 0x989680 ;  /* 0x009896800000895d */ /* 0x020fea0003900000 */
[----:B------:R-:W5:Y:S02]  /*d130*/  @!P0 SYNCS.PHASECHK.TRANS64 P0, [R2+URZ+0x3a0], R7 ;  /* 0x0003a007020085a7 */ /* 0x000f6400080010ff */
[----:B-----5:R-:W-:Y:S05]  /*d140*/  @!P0 BRA `(.L_x_151) ;  /* 0xfffffffc00f08947 */ /* 0x020fea000383ffff */
[----:B------:R-:W-:Y:S05]  /*d150*/  BRA `(.L_x_152) ;  /* 0xffffff7c00ac7947 */ /* 0x000fea000383ffff */
.L_x_70:
[----:B------:R-:W-:Y:S02]  /*d160*/  MOV R2, UR7 ;  /* 0x0000000700027c02 */ /* 0x000fe40008000f00 */
[-C--:B------:R-:W-:Y:S02]  /*d170*/  MOV R6, R4.reuse ;  /* 0x0000000400067202 */ /* 0x080fe40000000f00 */
[----:B------:R-:W-:-:S07]  /*d180*/  MOV R7, R4 ;  /* 0x0000000400077202 */ /* 0x000fce0000000f00 */
.L_x_153:
[----:B----4-:R4:W5:Y:S02]  /*d190*/  SYNCS.PHASECHK.TRANS64.TRYWAIT P0, [R2+URZ+0x3a8], R7 ;  /* 0x0003a807020075a7 */ /* 0x01096400080011ff */
[----:B-----5:R-:W-:Y:S05]  /*d1a0*/  @!P0 NANOSLEEP.SYNCS 0x989680 ;  /* 0x009896800000895d */ /* 0x020fea0003900000 */
[----:B------:R-:W5:Y:S02]  /*d1b0*/  @!P0 SYNCS.PHASECHK.TRANS64 P0, [R2+URZ+0x3a8], R7 ;  /* 0x0003a807020085a7 */ /* 0x000f6400080010ff */
[----:B-----5:R-:W-:Y:S05]  /*d1c0*/  @!P0 BRA `(.L_x_153) ;  /* 0xfffffffc00f08947 */ /* 0x020fea000383ffff */
[----:B------:R-:W-:Y:S05]  /*d1d0*/  BRA `(.L_x_154) ;  /* 0xffffff7c009c7947 */ /* 0x000fea000383ffff */
.L_x_75:
[----:B------:R-:W-:Y:S02]  /*d1e0*/  MOV R6, UR6 ;  /* 0x0000000600067c02 */ /* 0x000fe40008000f00 */
[----:B------:R-:W-:-:S07]  /*d1f0*/  MOV R7, UR6 ;  /* 0x0000000600077c02 */ /* 0x000fce0008000f00 */
.L_x_155:
[----:B--2---:R2:W3:Y:S02]  /*d200*/  SYNCS.PHASECHK.TRANS64.TRYWAIT P0, [UR7], R7 ;  /* 0x00000007ff0075a7 */ /* 0x0044e40008001107 */
[----:B---3--:R-:W-:Y:S05]  /*d210*/  @!P0 NANOSLEEP.SYNCS 0x989680 ;  /* 0x009896800000895d */ /* 0x008fea0003900000 */
[----:B------:R-:W3:Y:S02]  /*d220*/  @!P0 SYNCS.PHASECHK.TRANS64 P0, [UR7], R7 ;  /* 0x00000007ff0085a7 */ /* 0x000ee40008001007 */
[----:B---3--:R-:W-:Y:S05]  /*d230*/  @!P0 BRA `(.L_x_155) ;  /* 0xfffffffc00f08947 */ /* 0x008fea000383ffff */
[----:B------:R-:W-:Y:S05]  /*d240*/  BRA `(.L_x_156) ;  /* 0xffffff8400447947 */ /* 0x000fea000383ffff */
.L_x_76:
[----:B------:R-:W-:Y:S01]  /*d250*/  UIADD3 UR4, UPT, UPT, UR4, 0x320, URZ ;  /* 0x0000032004047890 */ /* 0x000fe2000fffe0ff */
[----:B------:R-:W-:Y:S02]  /*d260*/  MOV R6, UR5 ;  /* 0x0000000500067c02 */ /* 0x000fe40008000f00 */
[----:B--2---:R-:W-:-:S03]  /*d270*/  MOV R7, UR5 ;  /* 0x0000000500077c02 */ /* 0x004fc60008000f00 */
[----:B------:R-:W-:-:S07]  /*d280*/  MOV R4, UR4 ;  /* 0x0000000400047c02 */ /* 0x000fce0008000f00 */
.L_x_157:
[----:B--2---:R2:W3:Y:S02]  /*d290*/  SYNCS.PHASECHK.TRANS64.TRYWAIT P0, [R4+URZ], R7 ;  /* 0x00000007040075a7 */ /* 0x0044e400080011ff */
[----:B---3--:R-:W-:Y:S05]  /*d2a0*/  @!P0 NANOSLEEP.SYNCS 0x989680 ;  /* 0x009896800000895d */ /* 0x008fea0003900000 */
[----:B------:R-:W3:Y:S02]  /*d2b0*/  @!P0 SYNCS.PHASECHK.TRANS64 P0, [R4+URZ], R7 ;  /* 0x00000007040085a7 */ /* 0x000ee400080010ff */
[----:B---3--:R-:W-:Y:S05]  /*d2c0*/  @!P0 BRA `(.L_x_157) ;  /* 0xfffffffc00f08947 */ /* 0x008fea000383ffff */
[----:B------:R-:W-:Y:S05]  /*d2d0*/  BRA `(.L_x_158) ;  /* 0xffffff84003c7947 */ /* 0x000fea000383ffff */
.L_x_77:
[----:B------:R-:W-:Y:S02]  /*d2e0*/  MOV R4, UR4 ;  /* 0x0000000400047c02 */ /* 0x000fe40008000f00 */
[----:B------:R-:W-:-:S07]  /*d2f0*/  MOV R5, UR4 ;  /* 0x0000000400057c02 */ /* 0x000fce0008000f00 */
.L_x_159:
[----:B--2---:R2:W3:Y:S02]  /*d300*/  SYNCS.PHASECHK.TRANS64.TRYWAIT P0, [UR7], R5 ;  /* 0x00000005ff0075a7 */ /* 0x0044e40008001107 */
[----:B---3--:R-:W-:Y:S05]  /*d310*/  @!P0 NANOSLEEP.SYNCS 0x989680 ;  /* 0x009896800000895d */ /* 0x008fea0003900000 */
[----:B------:R-:W3:Y:S02]  /*d320*/  @!P0 SYNCS.PHASECHK.TRANS64 P0, [UR7], R5 ;  /* 0x00000005ff0085a7 */ /* 0x000ee40008001007 */
[----:B---3--:R-:W-:Y:S05]  /*d330*/  @!P0 BRA `(.L_x_159) ;  /* 0xfffffffc00f08947 */ /* 0x008fea000383ffff */
[----:B------:R-:W-:Y:S05]  /*d340*/  BRA `(.L_x_160) ;  /* 0xffffffa800ec7947 */ /* 0x000fea000383ffff */
.L_x_79:
[----:B------:R-:W-:Y:S01]  /*d350*/  UIADD3 UR8, UPT, UPT, UR7, 0x320, URZ ;  /* 0x0000032007087890 */ /* 0x000fe2000fffe0ff */
[----:B------:R-:W-:Y:S02]  /*d360*/  MOV R6, UR4 ;  /* 0x0000000400067c02 */ /* 0x000fe40008000f00 */
[----:B------:R-:W-:-:S03]  /*d370*/  MOV R7, UR4 ;  /* 0x0000000400077c02 */ /* 0x000fc60008000f00 */
[----:B------:R-:W-:-:S07]  /*d380*/  MOV R4, UR8 ;  /* 0x0000000800047c02 */ /* 0x000fce0008000f00 */
.L_x_161:
[----:B----4-:R4:W5:Y:S02]  /*d390*/  SYNCS.PHASECHK.TRANS64.TRYWAIT P0, [R4+URZ], R7 ;  /* 0x00000007040075a7 */ /* 0x01096400080011ff */
[----:B-----5:R-:W-:Y:S05]  /*d3a0*/  @!P0 NANOSLEEP.SYNCS 0x989680 ;  /* 0x009896800000895d */ /* 0x020fea0003900000 */
[----:B------:R-:W5:Y:S02]  /*d3b0*/  @!P0 SYNCS.PHASECHK.TRANS64 P0, [R4+URZ], R7 ;  /* 0x00000007040085a7 */ /* 0x000f6400080010ff */
[----:B-----5:R-:W-:Y:S05]  /*d3c0*/  @!P0 BRA `(.L_x_161) ;  /* 0xfffffffc00f08947 */ /* 0x020fea000383ffff */
[----:B------:R-:W-:Y:S05]  /*d3d0*/  BRA `(.L_x_162) ;  /* 0xffffffa800fc7947 */ /* 0x000fea000383ffff */
.L_x_80:
[----:B------:R-:W-:Y:S01]  /*d3e0*/  MOV R4, UR4 ;  /* 0x0000000400047c02 */ /* 0x000fe20008000f00 */
[----:B------:R-:W-:Y:S01]  /*d3f0*/  UIADD3 UR6, UPT, UPT, UR7, 0x390, URZ ;  /* 0x0000039007067890 */ /* 0x000fe2000fffe0ff */
[----:B------:R-:W-:-:S11]  /*d400*/  MOV R5, UR4 ;  /* 0x0000000400057c02 */ /* 0x000fd60008000f00 */
.L_x_163:
[----:B--2---:R2:W3:Y:S02]  /*d410*/  SYNCS.PHASECHK.TRANS64.TRYWAIT P0, [UR6], R5 ;  /* 0x00000005ff0075a7 */ /* 0x0044e40008001106 */
[----:B---3--:R-:W-:Y:S05]  /*d420*/  @!P0 NANOSLEEP.SYNCS 0x989680 ;  /* 0x009896800000895d */ /* 0x008fea0003900000 */
[----:B------:R-:W3:Y:S02]  /*d430*/  @!P0 SYNCS.PHASECHK.TRANS64 P0, [UR6], R5 ;  /* 0x00000005ff0085a7 */ /* 0x000ee40008001006 */
[----:B---3--:R-:W-:Y:S05]  /*d440*/  @!P0 BRA `(.L_x_163) ;  /* 0xfffffffc00f08947 */ /* 0x008fea000383ffff */
[----:B------:R-:W-:Y:S05]  /*d450*/  BRA `(.L_x_164) ;  /* 0xffffffc800147947 */ /* 0x000fea000383ffff */
.L_x_83:
[----:B------:R-:W-:Y:S01]  /*d460*/  UIADD3 UR4, UPT, UPT, UR12, 0x390, URZ ;  /* 0x000003900c047890 */ /* 0x000fe2000fffe0ff */
[----:B------:R-:W-:Y:S02]  /*d470*/  MOV R4, UR9 ;  /* 0x0000000900047c02 */ /* 0x000fe40008000f00 */
[----:B------:R-:W-:-:S03]  /*d480*/  MOV R5, UR9 ;  /* 0x0000000900057c02 */ /* 0x000fc60008000f00 */
[----:B------:R-:W-:-:S07]  /*d490*/  MOV R2, UR4 ;  /* 0x0000000400027c02 */ /* 0x000fce0008000f00 */
.L_x_165:
[----:B-1----:R1:W2:Y:S02]  /*d4a0*/  SYNCS.PHASECHK.TRANS64.TRYWAIT P0, [R2+URZ], R5 ;  /* 0x00000005020075a7 */ /* 0x0022a400080011ff */
[----:B--2---:R-:W-:Y:S05]  /*d4b0*/  @!P0 NANOSLEEP.SYNCS 0x989680 ;  /* 0x009896800000895d */ /* 0x004fea0003900000 */
[----:B------:R-:W2:Y:S02]  /*d4c0*/  @!P0 SYNCS.PHASECHK.TRANS64 P0, [R2+URZ], R5 ;  /* 0x00000005020085a7 */ /* 0x000ea400080010ff */
[----:B--2---:R-:W-:Y:S05]  /*d4d0*/  @!P0 BRA `(.L_x_165) ;  /* 0xfffffffc00f08947 */ /* 0x004fea000383ffff */
[----:B------:R-:W-:Y:S05]  /*d4e0*/  BRA `(.L_x_166) ;  /* 0xffffffcc00647947 */ /* 0x000fea000383ffff */
.L_x_93:
[----:B------:R-:W-:Y:S02]  /*d4f0*/  MOV R4, UR7 ;  /* 0x0000000700047c02 */ /* 0x000fe40008000f00 */
[-C--:B------:R-:W-:Y:S02]  /*d500*/  MOV R6, R79.reuse ;  /* 0x0000004f00067202 */ /* 0x080fe40000000f00 */
[----:B------:R-:W-:-:S07]  /*d510*/  MOV R7, R79 ;  /* 0x0000004f00077202 */ /* 0x000fce0000000f00 */
.L_x_167:
[----:B--2---:R2:W3:Y:S02]  /*d520*/  SYNCS.PHASECHK.TRANS64.TRYWAIT P0, [R4+URZ+0x360], R7 ;  /* 0x00036007040075a7 */ /* 0x0044e400080011ff */
[----:B---3--:R-:W-:Y:S05]  /*d530*/  @!P0 NANOSLEEP.SYNCS 0x989680 ;  /* 0x009896800000895d */ /* 0x008fea0003900000 */
[----:B------:R-:W3:Y:S02]  /*d540*/  @!P0 SYNCS.PHASECHK.TRANS64 P0, [R4+URZ+0x360], R7 ;  /* 0x00036007040085a7 */ /* 0x000ee400080010ff */
[----:B---3--:R-:W-:Y:S05]  /*d550*/  @!P0 BRA `(.L_x_167) ;  /* 0xfffffffc00f08947 */ /* 0x008fea000383ffff */
[----:B------:R-:W-:Y:S05]  /*d560*/  BRA `(.L_x_168) ;  /* 0xffffffdc00247947 */ /* 0x000fea000383ffff */
.L_x_94:
[----:B--2---:R-:W-:Y:S02]  /*d570*/  MOV R4, UR7 ;  /* 0x0000000700047c02 */ /* 0x004fe40008000f00 */
[----:B------:R-:W-:-:S07]  /*d580*/  MOV R81, R80 ;  /* 0x0000005000517202 */ /* 0x000fce0000000f00 */
.L_x_169:
[----:B--2---:R2:W3:Y:S02]  /*d590*/  SYNCS.PHASECHK.TRANS64.TRYWAIT P0, [R4+URZ+0x3b0], R81 ;  /* 0x0003b051040075a7 */ /* 0x0044e400080011ff */
[----:B---3--:R-:W-:Y:S05]  /*d5a0*/  @!P0 NANOSLEEP.SYNCS 0x989680 ;  /* 0x009896800000895d */ /* 0x008fea0003900000 */
[----:B------:R-:W3:Y:S02]  /*d5b0*/  @!P0 SYNCS.PHASECHK.TRANS64 P0, [R4+URZ+0x3b0], R81 ;  /* 0x0003b051040085a7 */ /* 0x000ee400080010ff */
[----:B---3--:R-:W-:Y:S05]  /*d5c0*/  @!P0 BRA `(.L_x_169) ;  /* 0xfffffffc00f08947 */ /* 0x008fea000383ffff */
[----:B------:R-:W-:Y:S05]  /*d5d0*/  BRA `(.L_x_170) ;  /* 0xffffffdc00187947 */ /* 0x000fea000383ffff */
.L_x_95:
[----:B------:R-:W-:Y:S02]  /*d5e0*/  MOV R4, UR7 ;  /* 0x0000000700047c02 */ /* 0x000fe40008000f00 */
[-C--:B------:R-:W-:Y:S02]  /*d5f0*/  MOV R6, R79.reuse ;  /* 0x0000004f00067202 */ /* 0x080fe40000000f00 */
[----:B------:R-:W-:-:S07]  /*d600*/  MOV R7, R79 ;  /* 0x0000004f00077202 */ /* 0x000fce0000000f00 */
.L_x_171:
[----:B--2---:R2:W3:Y:S02]  /*d610*/  SYNCS.PHASECHK.TRANS64.TRYWAIT P0, [R4+URZ+0x368], R7 ;  /* 0x00036807040075a7 */ /* 0x0044e400080011ff */
[----:B---3--:R-:W-:Y:S05]  /*d620*/  @!P0 NANOSLEEP.SYNCS 0x989680 ;  /* 0x009896800000895d */ /* 0x008fea0003900000 */
[----:B------:R-:W3:Y:S02]  /*d630*/  @!P0 SYNCS.PHASECHK.TRANS64 P0, [R4+URZ+0x368], R7 ;  /* 0x00036807040085a7 */ /* 0x000ee400080010ff */
[----:B---3--:R-:W-:Y:S05]  /*d640*/  @!P0 BRA `(.L_x_171) ;  /* 0xfffffffc00f08947 */ /* 0x008fea000383ffff */
[----:B------:R-:W-:Y:S05]  /*d650*/  BRA `(.L_x_172) ;  /* 0xffffffe000847947 */ /* 0x000fea000383ffff */
.L_x_96:
[----:B--2---:R-:W-:Y:S02]  /*d660*/  MOV R4, UR7 ;  /* 0x0000000700047c02 */ /* 0x004fe40008000f00 */
[-C--:B------:R-:W-:Y:S02]  /*d670*/  MOV R6, R80.reuse ;  /* 0x0000005000067202 */ /* 0x080fe40000000f00 */
[----:B------:R-:W-:-:S07]  /*d680*/  MOV R7, R80 ;  /* 0x0000005000077202 */ /* 0x000fce0000000f00 */
.L_x_173:
[----:B--2---:R2:W3:Y:S02]  /*d690*/  SYNCS.PHASECHK.TRANS64.TRYWAIT P0, [R4+URZ+0x3b8], R7 ;  /* 0x0003b807040075a7 */ /* 0x0044e400080011ff */
[----:B---3--:R-:W-:Y:S05]  /*d6a0*/  @!P0 NANOSLEEP.SYNCS 0x989680 ;  /* 0x009896800000895d */ /* 0x008fea0003900000 */
[----:B------:R-:W3:Y:S02]  /*d6b0*/  @!P0 SYNCS.PHASECHK.TRANS64 P0, [R4+URZ+0x3b8], R7 ;  /* 0x0003b807040085a7 */ /* 0x000ee400080010ff */
[----:B---3--:R-:W-:Y:S05]  /*d6c0*/  @!P0 BRA `(.L_x_173) ;  /* 0xfffffffc00f08947 */ /* 0x008fea000383ffff */
[----:B------:R-:W-:Y:S05]  /*d6d0*/  BRA `(.L_x_174) ;  /* 0xffffffe000787947 */ /* 0x000fea000383ffff */
.L_x_98:
[----:B------:R-:W-:Y:S02]  /*d6e0*/  MOV R0, UR7 ;  /* 0x0000000700007c02 */ /* 0x000fe40008000f00 */
[----:B------:R-:W-:-:S07]  /*d6f0*/  MOV R3, R2 ;  /* 0x0000000200037202 */ /* 0x000fce0000000f00 */
.L_x_175:
[----:B-1----:R1:W2:Y:S02]  /*d700*/  SYNCS.PHASECHK.TRANS64.TRYWAIT P0, [R0+URZ+0x3b8], R3 ;  /* 0x0003b803000075a7 */ /* 0x0022a400080011ff */
[----:B--2---:R-:W-:Y:S05]  /*d710*/  @!P0 NANOSLEEP.SYNCS 0x989680 ;  /* 0x009896800000895d */ /* 0x004fea0003900000 */
[----:B------:R-:W2:Y:S02]  /*d720*/  @!P0 SYNCS.PHASECHK.TRANS64 P0, [R0+URZ+0x3b8], R3 ;  /* 0x0003b803000085a7 */ /* 0x000ea400080010ff */
[----:B--2---:R-:W-:Y:S05]  /*d730*/  @!P0 BRA `(.L_x_175) ;  /* 0xfffffffc00f08947 */ /* 0x004fea000383ffff */
[----:B------:R-:W-:Y:S05]  /*d740*/  BRA `(.L_x_176) ;  /* 0xffffffe800ec7947 */ /* 0x000fea000383ffff */
        .weak           $__internal_0_$__cuda_sm10x_tcgen05_guardrail_trap_col_being_dealloced_not_returned_by_alloc
        .type           $__internal_0_$__cuda_sm10x_tcgen05_guardrail_trap_col_being_dealloced_not_returned_by_alloc,@function
        .size           $__internal_0_$__cuda_sm10x_tcgen05_guardrail_trap_col_being_dealloced_not_returned_by_alloc,($__internal_1_$__cuda_sm10x_tcgen05_guardrail_trap_phase_invalid_during_alloc - $__internal_0_$__cuda_sm10x_tcgen05_guardrail_trap_col_being_dealloced_not_returned_by_alloc)
$__internal_0_$__cuda_sm10x_tcgen05_guardrail_trap_col_being_dealloced_not_returned_by_alloc:
[----:B------:R-:W-:Y:S05]  /*d750*/  BPT.TRAP 0x1 ;  /* 0x000000040000795c */ /* 0x000fea0000300000 */
[----:B------:R-:W-:-:S04]  /*d760*/  HFMA2 R3, -RZ, RZ, 0, 0 ;  /* 0x00000000ff037431 */ /* 0x000fc800000001ff */
[----:B------:R-:W-:Y:S05]  /*d770*/  RET.REL.NODEC R2 `(kernel_cutlass_kernel_flash_attncuteflash_fwd_sm100FlashAttentionForwardSm100_object_at__tensor0000o6411101213_tensor0000o6411101213_tensor0000o6410111213_tensor0000o6411101213_tensorptrf_0) ;  /* 0xffffff2802207950 */ /* 0x000fea0003c3ffff */
        .weak           $__internal_1_$__cuda_sm10x_tcgen05_guardrail_trap_phase_invalid_during_alloc
        .type           $__internal_1_$__cuda_sm10x_tcgen05_guardrail_trap_phase_invalid_during_alloc,@function
        .size           $__internal_1_$__cuda_sm10x_tcgen05_guardrail_trap_phase_invalid_during_alloc,($__internal_2_$__cuda_sm10x_tcgen05_guardrail_trap_unallocated_columns_being_dealloced - $__internal_1_$__cuda_sm10x_tcgen05_guardrail_trap_phase_invalid_during_alloc)
$__internal_1_$__cuda_sm10x_tcgen05_guardrail_trap_phase_invalid_during_alloc:
[----:B------:R-:W-:Y:S05]  /*d780*/  BPT.TRAP 0x1 ;  /* 0x000000040000795c */ /* 0x000fea0000300000 */
[----:B------:R-:W-:-:S04]  /*d790*/  MOV R3, 0x0 ;  /* 0x0000000000037802 */ /* 0x000fc80000000f00 */
[----:B------:R-:W-:Y:S05]  /*d7a0*/  RET.REL.NODEC R2 `(kernel_cutlass_kernel_flash_attncuteflash_fwd_sm100FlashAttentionForwardSm100_object_at__tensor0000o6411101213_tensor0000o6411101213_tensor0000o6410111213_tensor0000o6411101213_tensorptrf_0) ;  /* 0xffffff2802147950 */ /* 0x000fea0003c3ffff */
        .weak           $__internal_2_$__cuda_sm10x_tcgen05_guardrail_trap_unallocated_columns_being_dealloced
        .type           $__internal_2_$__cuda_sm10x_tcgen05_guardrail_trap_unallocated_columns_being_dealloced,@function
        .size           $__internal_2_$__cuda_sm10x_tcgen05_guardrail_trap_unallocated_columns_being_dealloced,(.L_x_180 - $__internal_2_$__cuda_sm10x_tcgen05_guardrail_trap_unallocated_columns_being_dealloced)
$__internal_2_$__cuda_sm10x_tcgen05_guardrail_trap_unallocated_columns_being_dealloced:
[----:B------:R-:W-:Y:S05]  /*d7b0*/  BPT.TRAP 0x1 ;  /* 0x000000040000795c */ /* 0x000fea0000300000 */
[----:B------:R-:W-:-:S04]  /*d7c0*/  HFMA2 R3, -RZ, RZ, 0, 0 ;  /* 0x00000000ff037431 */ /* 0x000fc800000001ff */
[----:B------:R-:W-:Y:S05]  /*d7d0*/  RET.REL.NODEC R2 `(kernel_cutlass_kernel_flash_attncuteflash_fwd_sm100FlashAttentionForwardSm100_object_at__tensor0000o6411101213_tensor0000o6411101213_tensor0000o6410111213_tensor0000o6411101213_tensorptrf_0) ;  /* 0xffffff2802087950 */ /* 0x000fea0003c3ffff */
.L_x_177:
[----:B------:R-:W-:-:S00]  /*d7e0*/  BRA `(.L_x_177) ;  /* 0xfffffffc00fc7947 */ /* 0x000fc0000383ffff */
[----:B------:R-:W-:-:S00]  /*d7f0*/  NOP ;  /* 0x0000000000007918 */ /* 0x000fc00000000000 */
        /* <DEDUP_REMOVED lines=8> */
.L_x_180:


//--------------------- .nv.shared.kernel_cutlass_kernel_flash_attncuteflash_fwd_sm100FlashAttentionForwardSm100_object_at__tensor0000o6411101213_tensor0000o6411101213_tensor0000o6410111213_tensor0000o6411101213_tensorptrf_0 --------------------------
	.section	.nv.shared.kernel_cutlass_kernel_flash_attncuteflash_fwd_sm100FlashAttentionForwardSm100_object_at__tensor0000o6411101213_tensor0000o6411101213_tensor0000o6410111213_tensor0000o6411101213_tensorptrf_0,"aw",@nobits
	.sectionflags	@""
	.align	1024
	.zero		1024


//--------------------- .nv.shared.reserved.0     --------------------------
	.section	.nv.shared.reserved.0,"aw",@nobits
	.align	8
	.weak		__nv_reservedSMEM_offset_0_alias
	.size		__nv_reservedSMEM_offset_0_alias, 0, 64
	.other		__nv_reservedSMEM_offset_0_alias,@"STO_CUDA_RESERVED_SHARED STV_DEFAULT"
__nv_reservedSMEM_offset_0_alias:
	.zero		0
.nv.shared.reserved.0:
	.zero		64
	.weak		__nv_reservedSMEM_allocation_phase
	.type		__nv_reservedSMEM_allocation_phase,@object
	.size		__nv_reservedSMEM_allocation_phase,(.L_0 - __nv_reservedSMEM_allocation_phase)
__nv_reservedSMEM_allocation_phase:
	.zero		1
.L_0:
	.zero		7
	.weak		__nv_reservedSMEM_devtool_atexit_pc
	.type		__nv_reservedSMEM_devtool_atexit_pc,@object
	.size		__nv_reservedSMEM_devtool_atexit_pc,(__nv_reservedSMEM_allocation_mask - __nv_reservedSMEM_devtool_atexit_pc)
__nv_reservedSMEM_devtool_atexit_pc:
	.zero		8
	.weak		__nv_reservedSMEM_allocation_mask
	.type		__nv_reservedSMEM_allocation_mask,@object
	.size		__nv_reservedSMEM_allocation_mask,(.L_2 - __nv_reservedSMEM_allocation_mask)
__nv_reservedSMEM_allocation_mask:
	.zero		4
.L_2:
	.zero		4
	.weak		__nv_reservedSMEM_tmem_allocation_pipeline_mbarrier
	.type		__nv_reservedSMEM_tmem_allocation_pipeline_mbarrier,@object
	.size		__nv_reservedSMEM_tmem_allocation_pipeline_mbarrier,(__nv_reservedSMEM_tmem_allocation_pipeline_mbarrier_parity - __nv_reservedSMEM_tmem_allocation_pipeline_mbarrier)
__nv_reservedSMEM_tmem_allocation_pipeline_mbarrier:
	.zero		8
	.weak		__nv_reservedSMEM_tmem_allocation_pipeline_mbarrier_parity
	.type		__nv_reservedSMEM_tmem_allocation_pipeline_mbarrier_parity,@object
	.size		__nv_reservedSMEM_tmem_allocation_pipeline_mbarrier_parity,(.L_4 - __nv_reservedSMEM_tmem_allocation_pipeline_mbarrier_parity)
__nv_reservedSMEM_tmem_allocation_pipeline_mbarrier_parity:
	.zero		4
.L_4:


//--------------------- .nv.constant0.kernel_cutlass_kernel_flash_attncuteflash_fwd_sm100FlashAttentionForwardSm100_object_at__tensor0000o6411101213_tensor0000o6411101213_tensor0000o6410111213_tensor0000o6411101213_tensorptrf_0 --------------------------
	.section	.nv.constant0.kernel_cutlass_kernel_flash_attncuteflash_fwd_sm100FlashAttentionForwardSm100_object_at__tensor0000o6411101213_tensor0000o6411101213_tensor0000o6410111213_tensor0000o6411101213_tensorptrf_0,"a",@progbits
	.sectionflags	@""
	.align	4
.nv.constant0.kernel_cutlass_kernel_flash_attncuteflash_fwd_sm100FlashAttentionForwardSm100_object_at__tensor0000o6411101213_tensor0000o6411101213_tensor0000o6410111213_tensor0000o6411101213_tensorptrf_0:
	.zero		1580


//--------------------- SYMBOLS --------------------------

	.type		.nv.reservedSmem.offset0,@object
	.size		.nv.reservedSmem.offset0,0x4
	.type		.nv.reservedSmem.cap,@object
	.size		.nv.reservedSmem.cap,0x4
